//
// Generated by NVIDIA NVVM Compiler
//
// Compiler Build ID: CL-36424714
// Cuda compilation tools, release 13.0, V13.0.88
// Based on NVVM 20.0.0
//

.version 9.0
.target sm_100
.address_size 64

	// .globl	_Z6RowGPUPdS_S_iii

.visible .entry _Z6RowGPUPdS_S_iii(
	.param .u64 .ptr .align 1 _Z6RowGPUPdS_S_iii_param_0,
	.param .u64 .ptr .align 1 _Z6RowGPUPdS_S_iii_param_1,
	.param .u64 .ptr .align 1 _Z6RowGPUPdS_S_iii_param_2,
	.param .u32 _Z6RowGPUPdS_S_iii_param_3,
	.param .u32 _Z6RowGPUPdS_S_iii_param_4,
	.param .u32 _Z6RowGPUPdS_S_iii_param_5
)
{
	.reg .pred 	%p<52>;
	.reg .b32 	%r<71>;
	.reg .b64 	%rd<25>;
	.reg .b64 	%fd<87>;

	ld.param.u64 	%rd9, [_Z6RowGPUPdS_S_iii_param_0];
	ld.param.u64 	%rd10, [_Z6RowGPUPdS_S_iii_param_1];
	ld.param.u64 	%rd11, [_Z6RowGPUPdS_S_iii_param_2];
	ld.param.u32 	%r30, [_Z6RowGPUPdS_S_iii_param_3];
	ld.param.u32 	%r31, [_Z6RowGPUPdS_S_iii_param_5];
	cvta.to.global.u64 	%rd1, %rd11;
	cvta.to.global.u64 	%rd2, %rd10;
	mov.u32 	%r32, %tid.x;
	mov.u32 	%r33, %ntid.x;
	mov.u32 	%r34, %ctaid.x;
	mad.lo.s32 	%r1, %r33, %r34, %r32;
	mov.u32 	%r35, %tid.y;
	mov.u32 	%r36, %ntid.y;
	mov.u32 	%r37, %ctaid.y;
	mad.lo.s32 	%r2, %r36, %r37, %r35;
	mov.u32 	%r38, %nctaid.x;
	mul.lo.s32 	%r39, %r38, %r33;
	mul.lo.s32 	%r3, %r39, %r2;
	setp.lt.s32 	%p1, %r31, 0;
	mov.f64 	%fd82, 0d0000000000000000;
	@%p1 bra 	$L__BB0_39;
	neg.s32 	%r69, %r31;
	mul.lo.s32 	%r5, %r30, %r2;
	setp.lt.u32 	%p2, %r31, 4;
	mov.f64 	%fd82, 0d0000000000000000;
	@%p2 bra 	$L__BB0_21;
	shl.b32 	%r65, %r31, 1;
	sub.s32 	%r67, 3, %r31;
	and.b32  	%r40, %r65, -8;
	neg.s32 	%r66, %r40;
	sub.s32 	%r64, %r1, %r31;
	add.s32 	%r41, %r1, %r5;
	sub.s32 	%r63, %r41, %r31;
	mov.f64 	%fd82, 0d0000000000000000;
$L__BB0_3:
	.pragma "nounroll";
	setp.lt.s32 	%p3, %r64, 0;
	setp.ge.s32 	%p4, %r64, %r30;
	mul.wide.s32 	%rd12, %r63, 8;
	add.s64 	%rd3, %rd2, %rd12;
	mul.wide.s32 	%rd13, %r65, 8;
	add.s64 	%rd4, %rd1, %rd13;
	or.pred  	%p5, %p3, %p4;
	@%p5 bra 	$L__BB0_5;
	ld.global.f64 	%fd38, [%rd3];
	ld.global.f64 	%fd39, [%rd4];
	fma.rn.f64 	%fd82, %fd38, %fd39, %fd82;
$L__BB0_5:
	add.s32 	%r42, %r64, 1;
	setp.lt.s32 	%p6, %r42, 0;
	setp.ge.s32 	%p7, %r42, %r30;
	or.pred  	%p8, %p6, %p7;
	@%p8 bra 	$L__BB0_7;
	ld.global.f64 	%fd40, [%rd3+8];
	ld.global.f64 	%fd41, [%rd4+-8];
	fma.rn.f64 	%fd82, %fd40, %fd41, %fd82;
$L__BB0_7:
	add.s32 	%r43, %r64, 2;
	setp.lt.s32 	%p9, %r43, 0;
	setp.ge.s32 	%p10, %r43, %r30;
	or.pred  	%p11, %p9, %p10;
	@%p11 bra 	$L__BB0_9;
	ld.global.f64 	%fd42, [%rd3+16];
	ld.global.f64 	%fd43, [%rd4+-16];
	fma.rn.f64 	%fd82, %fd42, %fd43, %fd82;
$L__BB0_9:
	add.s32 	%r44, %r64, 3;
	setp.lt.s32 	%p12, %r44, 0;
	setp.ge.s32 	%p13, %r44, %r30;
	or.pred  	%p14, %p12, %p13;
	@%p14 bra 	$L__BB0_11;
	ld.global.f64 	%fd44, [%rd3+24];
	ld.global.f64 	%fd45, [%rd4+-24];
	fma.rn.f64 	%fd82, %fd44, %fd45, %fd82;
$L__BB0_11:
	add.s32 	%r45, %r64, 4;
	setp.lt.s32 	%p15, %r45, 0;
	setp.ge.s32 	%p16, %r45, %r30;
	or.pred  	%p17, %p15, %p16;
	@%p17 bra 	$L__BB0_13;
	ld.global.f64 	%fd46, [%rd3+32];
	ld.global.f64 	%fd47, [%rd4+-32];
	fma.rn.f64 	%fd82, %fd46, %fd47, %fd82;
$L__BB0_13:
	add.s32 	%r46, %r64, 5;
	setp.lt.s32 	%p18, %r46, 0;
	setp.ge.s32 	%p19, %r46, %r30;
	or.pred  	%p20, %p18, %p19;
	@%p20 bra 	$L__BB0_15;
	ld.global.f64 	%fd48, [%rd3+40];
	ld.global.f64 	%fd49, [%rd4+-40];
	fma.rn.f64 	%fd82, %fd48, %fd49, %fd82;
$L__BB0_15:
	add.s32 	%r47, %r64, 6;
	setp.lt.s32 	%p21, %r47, 0;
	setp.ge.s32 	%p22, %r47, %r30;
	or.pred  	%p23, %p21, %p22;
	@%p23 bra 	$L__BB0_17;
	ld.global.f64 	%fd50, [%rd3+48];
	ld.global.f64 	%fd51, [%rd4+-48];
	fma.rn.f64 	%fd82, %fd50, %fd51, %fd82;
$L__BB0_17:
	add.s32 	%r48, %r64, 7;
	setp.lt.s32 	%p24, %r48, 0;
	setp.ge.s32 	%p25, %r48, %r30;
	or.pred  	%p26, %p24, %p25;
	@%p26 bra 	$L__BB0_19;
	ld.global.f64 	%fd52, [%rd3+56];
	ld.global.f64 	%fd53, [%rd4+-56];
	fma.rn.f64 	%fd82, %fd52, %fd53, %fd82;
$L__BB0_19:
	add.s32 	%r67, %r67, 8;
	add.s32 	%r66, %r66, 8;
	add.s32 	%r65, %r65, -8;
	add.s32 	%r64, %r64, 8;
	add.s32 	%r63, %r63, 8;
	setp.ne.s32 	%p27, %r66, 0;
	@%p27 bra 	$L__BB0_3;
	add.s32 	%r69, %r67, -3;
$L__BB0_21:
	shl.b32 	%r49, %r31, 1;
	and.b32  	%r50, %r49, 6;
	setp.lt.u32 	%p28, %r50, 3;
	@%p28 bra 	$L__BB0_31;
	add.s32 	%r23, %r69, %r1;
	setp.lt.s32 	%p29, %r23, 0;
	setp.ge.s32 	%p30, %r23, %r30;
	add.s32 	%r51, %r23, %r5;
	mul.wide.s32 	%rd14, %r51, 8;
	add.s64 	%rd5, %rd2, %rd14;
	sub.s32 	%r52, %r31, %r69;
	mul.wide.s32 	%rd15, %r52, 8;
	add.s64 	%rd6, %rd1, %rd15;
	or.pred  	%p31, %p29, %p30;
	@%p31 bra 	$L__BB0_24;
	ld.global.f64 	%fd54, [%rd5];
	ld.global.f64 	%fd55, [%rd6];
	fma.rn.f64 	%fd82, %fd54, %fd55, %fd82;
$L__BB0_24:
	add.s32 	%r53, %r23, 1;
	setp.lt.s32 	%p32, %r53, 0;
	setp.ge.s32 	%p33, %r53, %r30;
	or.pred  	%p34, %p32, %p33;
	@%p34 bra 	$L__BB0_26;
	ld.global.f64 	%fd56, [%rd5+8];
	ld.global.f64 	%fd57, [%rd6+-8];
	fma.rn.f64 	%fd82, %fd56, %fd57, %fd82;
$L__BB0_26:
	add.s32 	%r54, %r23, 2;
	setp.lt.s32 	%p35, %r54, 0;
	setp.ge.s32 	%p36, %r54, %r30;
	or.pred  	%p37, %p35, %p36;
	@%p37 bra 	$L__BB0_28;
	ld.global.f64 	%fd58, [%rd5+16];
	ld.global.f64 	%fd59, [%rd6+-16];
	fma.rn.f64 	%fd82, %fd58, %fd59, %fd82;
$L__BB0_28:
	add.s32 	%r55, %r23, 3;
	setp.lt.s32 	%p38, %r55, 0;
	setp.ge.s32 	%p39, %r55, %r30;
	or.pred  	%p40, %p38, %p39;
	@%p40 bra 	$L__BB0_30;
	ld.global.f64 	%fd60, [%rd5+24];
	ld.global.f64 	%fd61, [%rd6+-24];
	fma.rn.f64 	%fd82, %fd60, %fd61, %fd82;
$L__BB0_30:
	add.s32 	%r69, %r69, 4;
$L__BB0_31:
	and.b32  	%r56, %r31, 1;
	setp.eq.b32 	%p41, %r56, 1;
	not.pred 	%p42, %p41;
	@%p42 bra 	$L__BB0_37;
	add.s32 	%r26, %r69, %r1;
	setp.lt.s32 	%p43, %r26, 0;
	setp.ge.s32 	%p44, %r26, %r30;
	add.s32 	%r57, %r26, %r5;
	mul.wide.s32 	%rd16, %r57, 8;
	add.s64 	%rd7, %rd2, %rd16;
	sub.s32 	%r58, %r31, %r69;
	mul.wide.s32 	%rd17, %r58, 8;
	add.s64 	%rd8, %rd1, %rd17;
	or.pred  	%p45, %p43, %p44;
	@%p45 bra 	$L__BB0_34;
	ld.global.f64 	%fd62, [%rd7];
	ld.global.f64 	%fd63, [%rd8];
	fma.rn.f64 	%fd82, %fd62, %fd63, %fd82;
$L__BB0_34:
	add.s32 	%r59, %r26, 1;
	setp.lt.s32 	%p46, %r59, 0;
	setp.ge.s32 	%p47, %r59, %r30;
	or.pred  	%p48, %p46, %p47;
	@%p48 bra 	$L__BB0_36;
	ld.global.f64 	%fd64, [%rd7+8];
	ld.global.f64 	%fd65, [%rd8+-8];
	fma.rn.f64 	%fd82, %fd64, %fd65, %fd82;
$L__BB0_36:
	add.s32 	%r69, %r69, 2;
$L__BB0_37:
	add.s32 	%r29, %r69, %r1;
	setp.lt.s32 	%p49, %r29, 0;
	setp.ge.s32 	%p50, %r29, %r30;
	or.pred  	%p51, %p49, %p50;
	@%p51 bra 	$L__BB0_39;
	add.s32 	%r60, %r29, %r5;
	mul.wide.s32 	%rd18, %r60, 8;
	add.s64 	%rd19, %rd2, %rd18;
	ld.global.f64 	%fd66, [%rd19];
	sub.s32 	%r61, %r31, %r69;
	mul.wide.s32 	%rd20, %r61, 8;
	add.s64 	%rd21, %rd1, %rd20;
	ld.global.f64 	%fd67, [%rd21];
	fma.rn.f64 	%fd82, %fd66, %fd67, %fd82;
$L__BB0_39:
	cvta.to.global.u64 	%rd22, %rd9;
	add.s32 	%r62, %r3, %r1;
	mul.wide.s32 	%rd23, %r62, 8;
	add.s64 	%rd24, %rd22, %rd23;
	st.global.f64 	[%rd24], %fd82;
	ret;

}
	// .globl	_Z6ColGPUPdS_S_iii
.visible .entry _Z6ColGPUPdS_S_iii(
	.param .u64 .ptr .align 1 _Z6ColGPUPdS_S_iii_param_0,
	.param .u64 .ptr .align 1 _Z6ColGPUPdS_S_iii_param_1,
	.param .u64 .ptr .align 1 _Z6ColGPUPdS_S_iii_param_2,
	.param .u32 _Z6ColGPUPdS_S_iii_param_3,
	.param .u32 _Z6ColGPUPdS_S_iii_param_4,
	.param .u32 _Z6ColGPUPdS_S_iii_param_5
)
{
	.reg .pred 	%p<52>;
	.reg .b32 	%r<111>;
	.reg .b64 	%rd<48>;
	.reg .b64 	%fd<87>;

	ld.param.u64 	%rd7, [_Z6ColGPUPdS_S_iii_param_1];
	ld.param.u64 	%rd8, [_Z6ColGPUPdS_S_iii_param_2];
	ld.param.u32 	%r54, [_Z6ColGPUPdS_S_iii_param_3];
	ld.param.u32 	%r55, [_Z6ColGPUPdS_S_iii_param_4];
	ld.param.u32 	%r56, [_Z6ColGPUPdS_S_iii_param_5];
	cvta.to.global.u64 	%rd1, %rd8;
	cvta.to.global.u64 	%rd2, %rd7;
	mov.u32 	%r57, %tid.x;
	mov.u32 	%r58, %ntid.x;
	mov.u32 	%r59, %ctaid.x;
	mad.lo.s32 	%r1, %r58, %r59, %r57;
	mov.u32 	%r60, %tid.y;
	mov.u32 	%r61, %ntid.y;
	mov.u32 	%r62, %ctaid.y;
	mad.lo.s32 	%r2, %r61, %r62, %r60;
	mov.u32 	%r63, %nctaid.x;
	mul.lo.s32 	%r64, %r63, %r58;
	mul.lo.s32 	%r3, %r64, %r2;
	setp.lt.s32 	%p1, %r56, 0;
	mov.f64 	%fd82, 0d0000000000000000;
	@%p1 bra 	$L__BB1_39;
	neg.s32 	%r109, %r56;
	setp.lt.u32 	%p2, %r56, 4;
	mov.f64 	%fd82, 0d0000000000000000;
	@%p2 bra 	$L__BB1_21;
	shl.b32 	%r105, %r56, 1;
	sub.s32 	%r107, 3, %r56;
	and.b32  	%r65, %r105, -8;
	neg.s32 	%r106, %r65;
	sub.s32 	%r104, %r2, %r56;
	mul.lo.s32 	%r66, %r54, %r104;
	add.s32 	%r67, %r66, %r54;
	add.s32 	%r103, %r1, %r67;
	add.s32 	%r68, %r104, 2;
	mad.lo.s32 	%r102, %r54, %r68, %r1;
	add.s32 	%r69, %r104, 3;
	mad.lo.s32 	%r101, %r54, %r69, %r1;
	add.s32 	%r70, %r104, 4;
	mad.lo.s32 	%r100, %r54, %r70, %r1;
	add.s32 	%r71, %r104, 5;
	mad.lo.s32 	%r99, %r54, %r71, %r1;
	add.s32 	%r72, %r104, 6;
	mad.lo.s32 	%r98, %r54, %r72, %r1;
	add.s32 	%r73, %r104, 7;
	mad.lo.s32 	%r97, %r54, %r73, %r1;
	add.s32 	%r96, %r1, %r66;
	mov.f64 	%fd82, 0d0000000000000000;
$L__BB1_3:
	.pragma "nounroll";
	setp.lt.s32 	%p3, %r104, 0;
	setp.ge.s32 	%p4, %r104, %r55;
	mul.wide.s32 	%rd9, %r105, 8;
	add.s64 	%rd3, %rd1, %rd9;
	or.pred  	%p5, %p3, %p4;
	@%p5 bra 	$L__BB1_5;
	mul.wide.s32 	%rd10, %r96, 8;
	add.s64 	%rd11, %rd2, %rd10;
	ld.global.f64 	%fd38, [%rd11];
	ld.global.f64 	%fd39, [%rd3];
	fma.rn.f64 	%fd82, %fd38, %fd39, %fd82;
$L__BB1_5:
	add.s32 	%r74, %r104, 1;
	setp.lt.s32 	%p6, %r74, 0;
	setp.ge.s32 	%p7, %r74, %r55;
	or.pred  	%p8, %p6, %p7;
	@%p8 bra 	$L__BB1_7;
	mul.wide.s32 	%rd12, %r103, 8;
	add.s64 	%rd13, %rd2, %rd12;
	ld.global.f64 	%fd40, [%rd13];
	ld.global.f64 	%fd41, [%rd3+-8];
	fma.rn.f64 	%fd82, %fd40, %fd41, %fd82;
$L__BB1_7:
	add.s32 	%r75, %r104, 2;
	setp.lt.s32 	%p9, %r75, 0;
	setp.ge.s32 	%p10, %r75, %r55;
	or.pred  	%p11, %p9, %p10;
	@%p11 bra 	$L__BB1_9;
	mul.wide.s32 	%rd14, %r102, 8;
	add.s64 	%rd15, %rd2, %rd14;
	ld.global.f64 	%fd42, [%rd15];
	ld.global.f64 	%fd43, [%rd3+-16];
	fma.rn.f64 	%fd82, %fd42, %fd43, %fd82;
$L__BB1_9:
	add.s32 	%r76, %r104, 3;
	setp.lt.s32 	%p12, %r76, 0;
	setp.ge.s32 	%p13, %r76, %r55;
	or.pred  	%p14, %p12, %p13;
	@%p14 bra 	$L__BB1_11;
	mul.wide.s32 	%rd16, %r101, 8;
	add.s64 	%rd17, %rd2, %rd16;
	ld.global.f64 	%fd44, [%rd17];
	ld.global.f64 	%fd45, [%rd3+-24];
	fma.rn.f64 	%fd82, %fd44, %fd45, %fd82;
$L__BB1_11:
	add.s32 	%r77, %r104, 4;
	setp.lt.s32 	%p15, %r77, 0;
	setp.ge.s32 	%p16, %r77, %r55;
	or.pred  	%p17, %p15, %p16;
	@%p17 bra 	$L__BB1_13;
	mul.wide.s32 	%rd18, %r100, 8;
	add.s64 	%rd19, %rd2, %rd18;
	ld.global.f64 	%fd46, [%rd19];
	ld.global.f64 	%fd47, [%rd3+-32];
	fma.rn.f64 	%fd82, %fd46, %fd47, %fd82;
$L__BB1_13:
	add.s32 	%r78, %r104, 5;
	setp.lt.s32 	%p18, %r78, 0;
	setp.ge.s32 	%p19, %r78, %r55;
	or.pred  	%p20, %p18, %p19;
	@%p20 bra 	$L__BB1_15;
	mul.wide.s32 	%rd20, %r99, 8;
	add.s64 	%rd21, %rd2, %rd20;
	ld.global.f64 	%fd48, [%rd21];
	ld.global.f64 	%fd49, [%rd3+-40];
	fma.rn.f64 	%fd82, %fd48, %fd49, %fd82;
$L__BB1_15:
	add.s32 	%r79, %r104, 6;
	setp.lt.s32 	%p21, %r79, 0;
	setp.ge.s32 	%p22, %r79, %r55;
	or.pred  	%p23, %p21, %p22;
	@%p23 bra 	$L__BB1_17;
	mul.wide.s32 	%rd22, %r98, 8;
	add.s64 	%rd23, %rd2, %rd22;
	ld.global.f64 	%fd50, [%rd23];
	ld.global.f64 	%fd51, [%rd3+-48];
	fma.rn.f64 	%fd82, %fd50, %fd51, %fd82;
$L__BB1_17:
	add.s32 	%r80, %r104, 7;
	setp.lt.s32 	%p24, %r80, 0;
	setp.ge.s32 	%p25, %r80, %r55;
	or.pred  	%p26, %p24, %p25;
	@%p26 bra 	$L__BB1_19;
	mul.wide.s32 	%rd24, %r97, 8;
	add.s64 	%rd25, %rd2, %rd24;
	ld.global.f64 	%fd52, [%rd25];
	ld.global.f64 	%fd53, [%rd3+-56];
	fma.rn.f64 	%fd82, %fd52, %fd53, %fd82;
$L__BB1_19:
	add.s32 	%r107, %r107, 8;
	add.s32 	%r106, %r106, 8;
	add.s32 	%r105, %r105, -8;
	add.s32 	%r104, %r104, 8;
	shl.b32 	%r81, %r54, 3;
	add.s32 	%r103, %r103, %r81;
	add.s32 	%r102, %r102, %r81;
	add.s32 	%r101, %r101, %r81;
	add.s32 	%r100, %r100, %r81;
	add.s32 	%r99, %r99, %r81;
	add.s32 	%r98, %r98, %r81;
	add.s32 	%r97, %r97, %r81;
	add.s32 	%r96, %r96, %r81;
	setp.ne.s32 	%p27, %r106, 0;
	@%p27 bra 	$L__BB1_3;
	add.s32 	%r109, %r107, -3;
$L__BB1_21:
	shl.b32 	%r82, %r56, 1;
	and.b32  	%r83, %r82, 6;
	setp.lt.u32 	%p28, %r83, 3;
	@%p28 bra 	$L__BB1_31;
	add.s32 	%r43, %r109, %r2;
	setp.lt.s32 	%p29, %r43, 0;
	setp.ge.s32 	%p30, %r43, %r55;
	sub.s32 	%r84, %r56, %r109;
	mul.wide.s32 	%rd26, %r84, 8;
	add.s64 	%rd4, %rd1, %rd26;
	or.pred  	%p31, %p29, %p30;
	@%p31 bra 	$L__BB1_24;
	mad.lo.s32 	%r85, %r43, %r54, %r1;
	mul.wide.s32 	%rd27, %r85, 8;
	add.s64 	%rd28, %rd2, %rd27;
	ld.global.f64 	%fd54, [%rd28];
	ld.global.f64 	%fd55, [%rd4];
	fma.rn.f64 	%fd82, %fd54, %fd55, %fd82;
$L__BB1_24:
	add.s32 	%r44, %r43, 1;
	setp.lt.s32 	%p32, %r44, 0;
	setp.ge.s32 	%p33, %r44, %r55;
	or.pred  	%p34, %p32, %p33;
	@%p34 bra 	$L__BB1_26;
	mad.lo.s32 	%r86, %r44, %r54, %r1;
	mul.wide.s32 	%rd29, %r86, 8;
	add.s64 	%rd30, %rd2, %rd29;
	ld.global.f64 	%fd56, [%rd30];
	ld.global.f64 	%fd57, [%rd4+-8];
	fma.rn.f64 	%fd82, %fd56, %fd57, %fd82;
$L__BB1_26:
	add.s32 	%r45, %r43, 2;
	setp.lt.s32 	%p35, %r45, 0;
	setp.ge.s32 	%p36, %r45, %r55;
	or.pred  	%p37, %p35, %p36;
	@%p37 bra 	$L__BB1_28;
	mad.lo.s32 	%r87, %r45, %r54, %r1;
	mul.wide.s32 	%rd31, %r87, 8;
	add.s64 	%rd32, %rd2, %rd31;
	ld.global.f64 	%fd58, [%rd32];
	ld.global.f64 	%fd59, [%rd4+-16];
	fma.rn.f64 	%fd82, %fd58, %fd59, %fd82;
$L__BB1_28:
	add.s32 	%r46, %r43, 3;
	setp.lt.s32 	%p38, %r46, 0;
	setp.ge.s32 	%p39, %r46, %r55;
	or.pred  	%p40, %p38, %p39;
	@%p40 bra 	$L__BB1_30;
	mad.lo.s32 	%r88, %r46, %r54, %r1;
	mul.wide.s32 	%rd33, %r88, 8;
	add.s64 	%rd34, %rd2, %rd33;
	ld.global.f64 	%fd60, [%rd34];
	ld.global.f64 	%fd61, [%rd4+-24];
	fma.rn.f64 	%fd82, %fd60, %fd61, %fd82;
$L__BB1_30:
	add.s32 	%r109, %r109, 4;
$L__BB1_31:
	and.b32  	%r89, %r56, 1;
	setp.eq.b32 	%p41, %r89, 1;
	not.pred 	%p42, %p41;
	@%p42 bra 	$L__BB1_37;
	add.s32 	%r49, %r109, %r2;
	setp.lt.s32 	%p43, %r49, 0;
	setp.ge.s32 	%p44, %r49, %r55;
	sub.s32 	%r90, %r56, %r109;
	mul.wide.s32 	%rd35, %r90, 8;
	add.s64 	%rd5, %rd1, %rd35;
	or.pred  	%p45, %p43, %p44;
	@%p45 bra 	$L__BB1_34;
	mad.lo.s32 	%r91, %r49, %r54, %r1;
	mul.wide.s32 	%rd36, %r91, 8;
	add.s64 	%rd37, %rd2, %rd36;
	ld.global.f64 	%fd62, [%rd37];
	ld.global.f64 	%fd63, [%rd5];
	fma.rn.f64 	%fd82, %fd62, %fd63, %fd82;
$L__BB1_34:
	add.s32 	%r50, %r49, 1;
	setp.lt.s32 	%p46, %r50, 0;
	setp.ge.s32 	%p47, %r50, %r55;
	or.pred  	%p48, %p46, %p47;
	@%p48 bra 	$L__BB1_36;
	mad.lo.s32 	%r92, %r50, %r54, %r1;
	mul.wide.s32 	%rd38, %r92, 8;
	add.s64 	%rd39, %rd2, %rd38;
	ld.global.f64 	%fd64, [%rd39];
	ld.global.f64 	%fd65, [%rd5+-8];
	fma.rn.f64 	%fd82, %fd64, %fd65, %fd82;
$L__BB1_36:
	add.s32 	%r109, %r109, 2;
$L__BB1_37:
	add.s32 	%r53, %r109, %r2;
	setp.lt.s32 	%p49, %r53, 0;
	setp.ge.s32 	%p50, %r53, %r55;
	or.pred  	%p51, %p49, %p50;
	@%p51 bra 	$L__BB1_39;
	mad.lo.s32 	%r93, %r53, %r54, %r1;
	mul.wide.s32 	%rd40, %r93, 8;
	add.s64 	%rd41, %rd2, %rd40;
	ld.global.f64 	%fd66, [%rd41];
	sub.s32 	%r94, %r56, %r109;
	mul.wide.s32 	%rd42, %r94, 8;
	add.s64 	%rd43, %rd1, %rd42;
	ld.global.f64 	%fd67, [%rd43];
	fma.rn.f64 	%fd82, %fd66, %fd67, %fd82;
$L__BB1_39:
	ld.param.u64 	%rd47, [_Z6ColGPUPdS_S_iii_param_0];
	cvta.to.global.u64 	%rd44, %rd47;
	add.s32 	%r95, %r3, %r1;
	mul.wide.s32 	%rd45, %r95, 8;
	add.s64 	%rd46, %rd44, %rd45;
	st.global.f64 	[%rd46], %fd82;
	ret;

}


// ===== COMPILED SASS (sm_100) =====

	.target	sm_100

	.elftype	@"ET_EXEC"


//--------------------- .note.nv.tkinfo           --------------------------
	.section	.note.nv.tkinfo,"",@"SHT_NOTE"
	.sectionflags	@"SHF_NOTE_NV_TKINFO"
	.tkinfo
        /*0018*/ 	.word	0x00000002
        /*0030*/ 	.string	""
        /*0030*/ 	.string	"ptxas"
        /*0030*/ 	.string	"Cuda compilation tools, release 13.0, V13.0.88"
        /*0030*/ 	.string	"Build cuda_13.0.r13.0/compiler.36424714_0"
        /*0030*/ 	.string	"-arch sm_100 -m 64 "



//--------------------- .note.nv.cuinfo           --------------------------
	.section	.note.nv.cuinfo,"",@"SHT_NOTE"
	.sectionflags	@"SHF_NOTE_NV_CUINFO"
        /*0018*/ 	.short	0x0002
        /*001a*/ 	.short	0x0064
        /*001c*/ 	.short	0x0082
	.zero		2


//--------------------- .nv.info                  --------------------------
	.section	.nv.info,"",@"SHT_CUDA_INFO"
	.align	4


	//----- nvinfo : EIATTR_REGCOUNT
	.align		4
        /*0000*/ 	.byte	0x04, 0x2f
        /*0002*/ 	.short	(.L_1 - .L_0)
	.align		4
.L_0:
        /*0004*/ 	.word	index@(_Z6RowGPUPdS_S_iii)
        /*0008*/ 	.word	0x0000001f


	//----- nvinfo : EIATTR_FRAME_SIZE
	.align		4
.L_1:
        /*000c*/ 	.byte	0x04, 0x11
        /*000e*/ 	.short	(.L_3 - .L_2)
	.align		4
.L_2:
        /*0010*/ 	.word	index@(_Z6RowGPUPdS_S_iii)
        /*0014*/ 	.word	0x00000000


	//----- nvinfo : EIATTR_REGCOUNT
	.align		4
.L_3:
        /*0018*/ 	.byte	0x04, 0x2f
        /*001a*/ 	.short	(.L_5 - .L_4)
	.align		4
.L_4:
        /*001c*/ 	.word	index@(_Z6ColGPUPdS_S_iii)
        /*0020*/ 	.word	0x0000001f


	//----- nvinfo : EIATTR_FRAME_SIZE
	.align		4
.L_5:
        /*0024*/ 	.byte	0x04, 0x11
        /*0026*/ 	.short	(.L_7 - .L_6)
	.align		4
.L_6:
        /*0028*/ 	.word	index@(_Z6ColGPUPdS_S_iii)
        /*002c*/ 	.word	0x00000000


	//----- nvinfo : EIATTR_MIN_STACK_SIZE
	.align		4
.L_7:
        /*0030*/ 	.byte	0x04, 0x12
        /*0032*/ 	.short	(.L_9 - .L_8)
	.align		4
.L_8:
        /*0034*/ 	.word	index@(_Z6ColGPUPdS_S_iii)
        /*0038*/ 	.word	0x00000000


	//----- nvinfo : EIATTR_MIN_STACK_SIZE
	.align		4
.L_9:
        /*003c*/ 	.byte	0x04, 0x12
        /*003e*/ 	.short	(.L_11 - .L_10)
	.align		4
.L_10:
        /*0040*/ 	.word	index@(_Z6RowGPUPdS_S_iii)
        /*0044*/ 	.word	0x00000000
.L_11:


//--------------------- .nv.compat                --------------------------
	.section	.nv.compat,"",@"SHT_CUDA_COMPAT_INFO"
	.align	4
        /*0000*/ 	.byte	0x02, 0x09, 0x00, 0x00, 0x02, 0x02, 0x01, 0x00, 0x02, 0x05, 0x05, 0x00, 0x03, 0x07, 0x01, 0x01
        /*0010*/ 	.byte	0x02, 0x03, 0x00, 0x00, 0x02, 0x06, 0x01, 0x00, 0x04, 0x0b, 0x08, 0x00, 0x01, 0x00, 0x00, 0x00
        /*0020*/ 	.byte	0x00, 0x00, 0x00, 0x00


//--------------------- .nv.info._Z6ColGPUPdS_S_iii --------------------------
	.section	.nv.info._Z6ColGPUPdS_S_iii,"",@"SHT_CUDA_INFO"
	.sectionflags	@""
	.align	4


	//----- nvinfo : EIATTR_CUDA_API_VERSION
	.align		4
        /*0000*/ 	.byte	0x04, 0x37
        /*0002*/ 	.short	(.L_13 - .L_12)
.L_12:
        /*0004*/ 	.word	0x00000082


	//----- nvinfo : EIATTR_KPARAM_INFO
	.align		4
.L_13:
        /*0008*/ 	.byte	0x04, 0x17
        /*000a*/ 	.short	(.L_15 - .L_14)
.L_14:
        /*000c*/ 	.word	0x00000000
        /*0010*/ 	.short	0x0005
        /*0012*/ 	.short	0x0020
        /*0014*/ 	.byte	0x00, 0xf0, 0x11, 0x00


	//----- nvinfo : EIATTR_KPARAM_INFO
	.align		4
.L_15:
        /*0018*/ 	.byte	0x04, 0x17
        /*001a*/ 	.short	(.L_17 - .L_16)
.L_16:
        /*001c*/ 	.word	0x00000000
        /*0020*/ 	.short	0x0004
        /*0022*/ 	.short	0x001c
        /*0024*/ 	.byte	0x00, 0xf0, 0x11, 0x00


	//----- nvinfo : EIATTR_KPARAM_INFO
	.align		4
.L_17:
        /*0028*/ 	.byte	0x04, 0x17
        /*002a*/ 	.short	(.L_19 - .L_18)
.L_18:
        /*002c*/ 	.word	0x00000000
        /*0030*/ 	.short	0x0003
        /*0032*/ 	.short	0x0018
        /*0034*/ 	.byte	0x00, 0xf0, 0x11, 0x00


	//----- nvinfo : EIATTR_KPARAM_INFO
	.align		4
.L_19:
        /*0038*/ 	.byte	0x04, 0x17
        /*003a*/ 	.short	(.L_21 - .L_20)
.L_20:
        /*003c*/ 	.word	0x00000000
        /*0040*/ 	.short	0x0002
        /*0042*/ 	.short	0x0010
        /*0044*/ 	.byte	0x00, 0xf5, 0x21, 0x00


	//----- nvinfo : EIATTR_KPARAM_INFO
	.align		4
.L_21:
        /*0048*/ 	.byte	0x04, 0x17
        /*004a*/ 	.short	(.L_23 - .L_22)
.L_22:
        /*004c*/ 	.word	0x00000000
        /*0050*/ 	.short	0x0001
        /*0052*/ 	.short	0x0008
        /*0054*/ 	.byte	0x00, 0xf5, 0x21, 0x00


	//----- nvinfo : EIATTR_KPARAM_INFO
	.align		4
.L_23:
        /*0058*/ 	.byte	0x04, 0x17
        /*005a*/ 	.short	(.L_25 - .L_24)
.L_24:
        /*005c*/ 	.word	0x00000000
        /*0060*/ 	.short	0x0000
        /*0062*/ 	.short	0x0000
        /*0064*/ 	.byte	0x00, 0xf5, 0x21, 0x00


	//----- nvinfo : EIATTR_SPARSE_MMA_MASK
	.align		4
.L_25:
        /*0068*/ 	.byte	0x03, 0x50
        /*006a*/ 	.short	0x0000


	//----- nvinfo : EIATTR_MAXREG_COUNT
	.align		4
        /*006c*/ 	.byte	0x03, 0x1b
        /*006e*/ 	.short	0x00ff


	//----- nvinfo : EIATTR_MERCURY_ISA_VERSION
	.align		4
        /*0070*/ 	.byte	0x03, 0x5f
        /*0072*/ 	.short	0x0101


	//----- nvinfo : EIATTR_VRC_CTA_INIT_COUNT
	.align		4
        /*0074*/ 	.byte	0x02, 0x4a
	.zero		1
	.zero		1


	//----- nvinfo : EIATTR_EXIT_INSTR_OFFSETS
	.align		4
        /*0078*/ 	.byte	0x04, 0x1c
        /*007a*/ 	.short	(.L_27 - .L_26)


	//   ....[0]....
.L_26:
        /*007c*/ 	.word	0x00000e10


	//----- nvinfo : EIATTR_CRS_STACK_SIZE
	.align		4
.L_27:
        /*0080*/ 	.byte	0x04, 0x1e
        /*0082*/ 	.short	(.L_29 - .L_28)
.L_28:
        /*0084*/ 	.word	0x00000000


	//----- nvinfo : EIATTR_CBANK_PARAM_SIZE
	.align		4
.L_29:
        /*0088*/ 	.byte	0x03, 0x19
        /*008a*/ 	.short	0x0024


	//----- nvinfo : EIATTR_PARAM_CBANK
	.align		4
        /*008c*/ 	.byte	0x04, 0x0a
        /*008e*/ 	.short	(.L_31 - .L_30)
	.align		4
.L_30:
        /*0090*/ 	.word	index@(.nv.constant0._Z6ColGPUPdS_S_iii)
        /*0094*/ 	.short	0x0380
        /*0096*/ 	.short	0x0024


	//----- nvinfo : EIATTR_SW_WAR
	.align		4
.L_31:
        /*0098*/ 	.byte	0x04, 0x36
        /*009a*/ 	.short	(.L_33 - .L_32)
.L_32:
        /*009c*/ 	.word	0x00000008
.L_33:


//--------------------- .nv.info._Z6RowGPUPdS_S_iii --------------------------
	.section	.nv.info._Z6RowGPUPdS_S_iii,"",@"SHT_CUDA_INFO"
	.sectionflags	@""
	.align	4


	//----- nvinfo : EIATTR_CUDA_API_VERSION
	.align		4
        /*0000*/ 	.byte	0x04, 0x37
        /*0002*/ 	.short	(.L_35 - .L_34)
.L_34:
        /*0004*/ 	.word	0x00000082


	//----- nvinfo : EIATTR_KPARAM_INFO
	.align		4
.L_35:
        /*0008*/ 	.byte	0x04, 0x17
        /*000a*/ 	.short	(.L_37 - .L_36)
.L_36:
        /*000c*/ 	.word	0x00000000
        /*0010*/ 	.short	0x0005
        /*0012*/ 	.short	0x0020
        /*0014*/ 	.byte	0x00, 0xf0, 0x11, 0x00


	//----- nvinfo : EIATTR_KPARAM_INFO
	.align		4
.L_37:
        /*0018*/ 	.byte	0x04, 0x17
        /*001a*/ 	.short	(.L_39 - .L_38)
.L_38:
        /*001c*/ 	.word	0x00000000
        /*0020*/ 	.short	0x0004
        /*0022*/ 	.short	0x001c
        /*0024*/ 	.byte	0x00, 0xf0, 0x11, 0x00


	//----- nvinfo : EIATTR_KPARAM_INFO
	.align		4
.L_39:
        /*0028*/ 	.byte	0x04, 0x17
        /*002a*/ 	.short	(.L_41 - .L_40)
.L_40:
        /*002c*/ 	.word	0x00000000
        /*0030*/ 	.short	0x0003
        /*0032*/ 	.short	0x0018
        /*0034*/ 	.byte	0x00, 0xf0, 0x11, 0x00


	//----- nvinfo : EIATTR_KPARAM_INFO
	.align		4
.L_41:
        /*0038*/ 	.byte	0x04, 0x17
        /*003a*/ 	.short	(.L_43 - .L_42)
.L_42:
        /*003c*/ 	.word	0x00000000
        /*0040*/ 	.short	0x0002
        /*0042*/ 	.short	0x0010
        /*0044*/ 	.byte	0x00, 0xf5, 0x21, 0x00


	//----- nvinfo : EIATTR_KPARAM_INFO
	.align		4
.L_43:
        /*0048*/ 	.byte	0x04, 0x17
        /*004a*/ 	.short	(.L_45 - .L_44)
.L_44:
        /*004c*/ 	.word	0x00000000
        /*0050*/ 	.short	0x0001
        /*0052*/ 	.short	0x0008
        /*0054*/ 	.byte	0x00, 0xf5, 0x21, 0x00


	//----- nvinfo : EIATTR_KPARAM_INFO
	.align		4
.L_45:
        /*0058*/ 	.byte	0x04, 0x17
        /*005a*/ 	.short	(.L_47 - .L_46)
.L_46:
        /*005c*/ 	.word	0x00000000
        /*0060*/ 	.short	0x0000
        /*0062*/ 	.short	0x0000
        /*0064*/ 	.byte	0x00, 0xf5, 0x21, 0x00


	//----- nvinfo : EIATTR_SPARSE_MMA_MASK
	.align		4
.L_47:
        /*0068*/ 	.byte	0x03, 0x50
        /*006a*/ 	.short	0x0000


	//----- nvinfo : EIATTR_MAXREG_COUNT
	.align		4
        /*006c*/ 	.byte	0x03, 0x1b
        /*006e*/ 	.short	0x00ff


	//----- nvinfo : EIATTR_MERCURY_ISA_VERSION
	.align		4
        /*0070*/ 	.byte	0x03, 0x5f
        /*0072*/ 	.short	0x0101


	//----- nvinfo : EIATTR_VRC_CTA_INIT_COUNT
	.align		4
        /*0074*/ 	.byte	0x02, 0x4a
	.zero		1
	.zero		1


	//----- nvinfo : EIATTR_EXIT_INSTR_OFFSETS
	.align		4
        /*0078*/ 	.byte	0x04, 0x1c
        /*007a*/ 	.short	(.L_49 - .L_48)


	//   ....[0]....
.L_48:
        /*007c*/ 	.word	0x00000ab0


	//----- nvinfo : EIATTR_CRS_STACK_SIZE
	.align		4
.L_49:
        /*0080*/ 	.byte	0x04, 0x1e
        /*0082*/ 	.short	(.L_51 - .L_50)
.L_50:
        /*0084*/ 	.word	0x00000000


	//----- nvinfo : EIATTR_CBANK_PARAM_SIZE
	.align		4
.L_51:
        /*0088*/ 	.byte	0x03, 0x19
        /*008a*/ 	.short	0x0024


	//----- nvinfo : EIATTR_PARAM_CBANK
	.align		4
        /*008c*/ 	.byte	0x04, 0x0a
        /*008e*/ 	.short	(.L_53 - .L_52)
	.align		4
.L_52:
        /*0090*/ 	.word	index@(.nv.constant0._Z6RowGPUPdS_S_iii)
        /*0094*/ 	.short	0x0380
        /*0096*/ 	.short	0x0024


	//----- nvinfo : EIATTR_SW_WAR
	.align		4
.L_53:
        /*0098*/ 	.byte	0x04, 0x36
        /*009a*/ 	.short	(.L_55 - .L_54)
.L_54:
        /*009c*/ 	.word	0x00000008
.L_55:


//--------------------- .nv.callgraph             --------------------------
	.section	.nv.callgraph,"",@"SHT_CUDA_CALLGRAPH"
	.align	4
	.sectionentsize	8
	.align		4
        /*0000*/ 	.word	0x00000000
	.align		4
        /*0004*/ 	.word	0xffffffff
	.align		4
        /*0008*/ 	.word	0x00000000
	.align		4
        /*000c*/ 	.word	0xfffffffe
	.align		4
        /*0010*/ 	.word	0x00000000
	.align		4
        /*0014*/ 	.word	0xfffffffd
	.align		4
        /*0018*/ 	.word	0x00000000
	.align		4
        /*001c*/ 	.word	0xfffffffc


//--------------------- .text._Z6ColGPUPdS_S_iii  --------------------------
	.section	.text._Z6ColGPUPdS_S_iii,"ax",@progbits
	.align	128
        .global         _Z6ColGPUPdS_S_iii
        .type           _Z6ColGPUPdS_S_iii,@function
        .size           _Z6ColGPUPdS_S_iii,(.L_x_14 - _Z6ColGPUPdS_S_iii)
        .other          _Z6ColGPUPdS_S_iii,@"STO_CUDA_ENTRY STV_DEFAULT"
_Z6ColGPUPdS_S_iii:
.text._Z6ColGPUPdS_S_iii:
[----:B------:R-:W-:Y:S01]  /*0000*/  LDC R1, c[0x0][0x37c] ;  /* 0x0000df00ff017b82 */ /* 0x000fe20000000800 */
[----:B------:R-:W0:Y:S01]  /*0010*/  S2R R0, SR_TID.Y ;  /* 0x0000000000007919 */ /* 0x000e220000002200 */
[----:B------:R-:W1:Y:S01]  /*0020*/  LDCU UR7, c[0x0][0x3a0] ;  /* 0x00007400ff0777ac */ /* 0x000e620008000800 */
[----:B------:R-:W-:Y:S01]  /*0030*/  CS2R R10, SRZ ;  /* 0x00000000000a7805 */ /* 0x000fe2000001ff00 */
[----:B------:R-:W0:Y:S01]  /*0040*/  S2R R5, SR_CTAID.Y ;  /* 0x0000000000057919 */ /* 0x000e220000002600 */
[----:B------:R-:W2:Y:S01]  /*0050*/  LDCU UR5, c[0x0][0x360] ;  /* 0x00006c00ff0577ac */ /* 0x000ea20008000800 */
[----:B------:R-:W3:Y:S01]  /*0060*/  S2R R2, SR_TID.X ;  /* 0x0000000000027919 */ /* 0x000ee20000002100 */
[----:B------:R-:W0:Y:S01]  /*0070*/  LDCU UR6, c[0x0][0x364] ;  /* 0x00006c80ff0677ac */ /* 0x000e220008000800 */
[----:B------:R-:W3:Y:S01]  /*0080*/  S2R R3, SR_CTAID.X ;  /* 0x0000000000037919 */ /* 0x000ee20000002500 */
[----:B------:R-:W2:Y:S01]  /*0090*/  LDCU UR4, c[0x0][0x370] ;  /* 0x00006e00ff0477ac */ /* 0x000ea20008000800 */
[----:B------:R-:W4:Y:S01]  /*00a0*/  LDCU.64 UR8, c[0x0][0x358] ;  /* 0x00006b00ff0877ac */ /* 0x000f220008000a00 */
[----:B-1----:R-:W-:-:S02]  /*00b0*/  UISETP.GE.AND UP0, UPT, UR7, URZ, UPT ;  /* 0x000000ff0700728c */ /* 0x002fc4000bf06270 */
[----:B--2---:R-:W-:Y:S01]  /*00c0*/  UIMAD UR4, UR5, UR4, URZ ;  /* 0x00000004050472a4 */ /* 0x004fe2000f8e02ff */
[----:B0-----:R-:W-:Y:S02]  /*00d0*/  IMAD R0, R5, UR6, R0 ;  /* 0x0000000605007c24 */ /* 0x001fe4000f8e0200 */
[----:B---3--:R-:W-:-:S03]  /*00e0*/  IMAD R2, R3, UR5, R2 ;  /* 0x0000000503027c24 */ /* 0x008fc6000f8e0202 */
[----:B------:R-:W-:Y:S01]  /*00f0*/  IMAD R3, R0, UR4, RZ ;  /* 0x0000000400037c24 */ /* 0x000fe2000f8e02ff */
[----:B----4-:R-:W-:Y:S06]  /*0100*/  BRA.U !UP0, `(.L_x_0) ;  /* 0x0000000d08307547 */ /* 0x010fec000b800000 */
[----:B------:R-:W-:Y:S01]  /*0110*/  UISETP.GE.U32.AND UP0, UPT, UR7, 0x4, UPT ;  /* 0x000000040700788c */ /* 0x000fe2000bf06070 */
[----:B------:R-:W-:Y:S01]  /*0120*/  CS2R R10, SRZ ;  /* 0x00000000000a7805 */ /* 0x000fe2000001ff00 */
[----:B------:R-:W-:-:S07]  /*0130*/  UIADD3 UR4, UPT, UPT, -UR7, URZ, URZ ;  /* 0x000000ff07047290 */ /* 0x000fce000fffe1ff */
[----:B------:R-:W-:Y:S05]  /*0140*/  BRA.U !UP0, `(.L_x_1) ;  /* 0x0000000508a47547 */ /* 0x000fea000b800000 */
[----:B------:R-:W0:Y:S01]  /*0150*/  LDC R4, c[0x0][0x398] ;  /* 0x0000e600ff047b82 */ /* 0x000e220000000800 */
[----:B------:R-:W-:Y:S01]  /*0160*/  IADD3 R7, PT, PT, R0, -UR7, RZ ;  /* 0x8000000700077c10 */ /* 0x000fe2000fffe0ff */
[----:B------:R-:W-:Y:S01]  /*0170*/  USHF.L.U32 UR6, UR7, 0x1, URZ ;  /* 0x0000000107067899 */ /* 0x000fe200080006ff */
[----:B------:R-:W-:Y:S01]  /*0180*/  CS2R R10, SRZ ;  /* 0x00000000000a7805 */ /* 0x000fe2000001ff00 */
[----:B------:R-:W-:Y:S01]  /*0190*/  UIADD3 UR5, UPT, UPT, -UR7, 0x3, URZ ;  /* 0x0000000307057890 */ /* 0x000fe2000fffe1ff */
[C---:B------:R-:W-:Y:S01]  /*01a0*/  IADD3 R17, PT, PT, R7.reuse, 0x3, RZ ;  /* 0x0000000307117810 */ /* 0x040fe20007ffe0ff */
[C---:B------:R-:W-:Y:S01]  /*01b0*/  VIADD R9, R7.reuse, 0x2 ;  /* 0x0000000207097836 */ /* 0x040fe20000000000 */
[C---:B------:R-:W-:Y:S01]  /*01c0*/  IADD3 R21, PT, PT, R7.reuse, 0x5, RZ ;  /* 0x0000000507157810 */ /* 0x040fe20007ffe0ff */
[----:B------:R-:W1:Y:S01]  /*01d0*/  LDC R5, c[0x0][0x398] ;  /* 0x0000e600ff057b82 */ /* 0x000e620000000800 */
[C---:B------:R-:W-:Y:S01]  /*01e0*/  IADD3 R27, PT, PT, R7.reuse, 0x7, RZ ;  /* 0x00000007071b7810 */ /* 0x040fe20007ffe0ff */
[C---:B------:R-:W-:Y:S01]  /*01f0*/  VIADD R19, R7.reuse, 0x4 ;  /* 0x0000000407137836 */ /* 0x040fe20000000000 */
[----:B------:R-:W-:Y:S01]  /*0200*/  ULOP3.LUT UR4, UR6, 0xfffffff8, URZ, 0xc0, !UPT ;  /* 0xfffffff806047892 */ /* 0x000fe2000f8ec0ff */
[----:B------:R-:W-:Y:S01]  /*0210*/  VIADD R25, R7, 0x6 ;  /* 0x0000000607197836 */ /* 0x000fe20000000000 */
[----:B------:R-:W2:Y:S01]  /*0220*/  LDCU UR10, c[0x0][0x39c] ;  /* 0x00007380ff0a77ac */ /* 0x000ea20008000800 */
[----:B------:R-:W-:-:S02]  /*0230*/  IMAD.U32 R23, RZ, RZ, UR6 ;  /* 0x00000006ff177e24 */ /* 0x000fc4000f8e00ff */
[----:B------:R-:W3:Y:S01]  /*0240*/  LDC.64 R12, c[0x0][0x390] ;  /* 0x0000e400ff0c7b82 */ /* 0x000ee20000000a00 */
[----:B------:R-:W-:Y:S01]  /*0250*/  UIADD3 UR4, UPT, UPT, -UR4, URZ, URZ ;  /* 0x000000ff04047290 */ /* 0x000fe2000fffe1ff */
[-C--:B0-----:R-:W-:Y:S02]  /*0260*/  IMAD R15, R7, R4.reuse, R4 ;  /* 0x00000004070f7224 */ /* 0x081fe400078e0204 */
[-CC-:B------:R-:W-:Y:S02]  /*0270*/  IMAD R26, R9, R4.reuse, R2.reuse ;  /* 0x00000004091a7224 */ /* 0x180fe400078e0202 */
[-CC-:B------:R-:W-:Y:S01]  /*0280*/  IMAD R6, R17, R4.reuse, R2.reuse ;  /* 0x0000000411067224 */ /* 0x180fe200078e0202 */
[----:B------:R-:W-:Y:S01]  /*0290*/  IADD3 R28, PT, PT, R2, R15, RZ ;  /* 0x0000000f021c7210 */ /* 0x000fe20007ffe0ff */
[-CC-:B------:R-:W-:Y:S02]  /*02a0*/  IMAD R8, R19, R4.reuse, R2.reuse ;  /* 0x0000000413087224 */ /* 0x180fe400078e0202 */
[----:B------:R-:W-:-:S02]  /*02b0*/  IMAD R22, R21, R4, R2 ;  /* 0x0000000415167224 */ /* 0x000fc400078e0202 */
[-CC-:B------:R-:W-:Y:S02]  /*02c0*/  IMAD R24, R25, R4.reuse, R2.reuse ;  /* 0x0000000419187224 */ /* 0x180fe400078e0202 */
[-CC-:B------:R-:W-:Y:S02]  /*02d0*/  IMAD R9, R27, R4.reuse, R2.reuse ;  /* 0x000000041b097224 */ /* 0x180fe400078e0202 */
[----:B-12---:R-:W-:-:S07]  /*02e0*/  IMAD R4, R7, R4, R2 ;  /* 0x0000000407047224 */ /* 0x006fce00078e0202 */
.L_x_2:
[----:B------:R-:W-:Y:S01]  /*02f0*/  ISETP.GE.AND P0, PT, R7, UR10, PT ;  /* 0x0000000a07007c0c */ /* 0x000fe2000bf06270 */
[----:B---3--:R-:W-:-:S03]  /*0300*/  IMAD.WIDE R18, R23, 0x8, R12 ;  /* 0x0000000817127825 */ /* 0x008fc600078e020c */
[----:B------:R-:W-:-:S13]  /*0310*/  ISETP.LT.OR P0, PT, R7, RZ, P0 ;  /* 0x000000ff0700720c */ /* 0x000fda0000701670 */
[----:B------:R-:W0:Y:S01]  /*0320*/  @!P0 LDC.64 R20, c[0x0][0x388] ;  /* 0x0000e200ff148b82 */ /* 0x000e220000000a00 */
[----:B------:R-:W2:Y:S01]  /*0330*/  @!P0 LDG.E.64 R16, desc[UR8][R18.64] ;  /* 0x0000000812108981 */ /* 0x000ea2000c1e1b00 */
[----:B0-----:R-:W-:-:S06]  /*0340*/  @!P0 IMAD.WIDE R20, R4, 0x8, R20 ;  /* 0x0000000804148825 */ /* 0x001fcc00078e0214 */
[----:B------:R-:W2:Y:S01]  /*0350*/  @!P0 LDG.E.64 R20, desc[UR8][R20.64] ;  /* 0x0000000814148981 */ /* 0x000ea2000c1e1b00 */
[----:B------:R-:W-:-:S05]  /*0360*/  VIADD R14, R7, 0x1 ;  /* 0x00000001070e7836 */ /* 0x000fca0000000000 */
[----:B------:R-:W-:-:S04]  /*0370*/  ISETP.GE.AND P1, PT, R14, UR10, PT ;  /* 0x0000000a0e007c0c */ /* 0x000fc8000bf26270 */
[----:B------:R-:W-:-:S13]  /*0380*/  ISETP.LT.OR P1, PT, R14, RZ, P1 ;  /* 0x000000ff0e00720c */ /* 0x000fda0000f21670 */
[----:B------:R-:W0:Y:S02]  /*0390*/  @!P1 LDC.64 R14, c[0x0][0x388] ;  /* 0x0000e200ff0e9b82 */ /* 0x000e240000000a00 */
[----:B0-----:R-:W-:Y:S01]  /*03a0*/  @!P1 IMAD.WIDE R14, R28, 0x8, R14 ;  /* 0x000000081c0e9825 */ /* 0x001fe200078e020e */
[----:B--2---:R-:W-:Y:S01]  /*03b0*/  @!P0 DFMA R10, R20, R16, R10 ;  /* 0x00000010140a822b */ /* 0x004fe2000000000a */
[----:B------:R-:W2:Y:S04]  /*03c0*/  @!P1 LDG.E.64 R16, desc[UR8][R18.64+-0x8] ;  /* 0xfffff80812109981 */ /* 0x000ea8000c1e1b00 */
[----:B------:R0:W2:Y:S01]  /*03d0*/  @!P1 LDG.E.64 R20, desc[UR8][R14.64] ;  /* 0x000000080e149981 */ /* 0x0000a2000c1e1b00 */
[----:B------:R-:W-:-:S04]  /*03e0*/  IADD3 R25, PT, PT, R7, 0x2, RZ ;  /* 0x0000000207197810 */ /* 0x000fc80007ffe0ff */
[----:B------:R-:W-:-:S04]  /*03f0*/  ISETP.GE.AND P0, PT, R25, UR10, PT ;  /* 0x0000000a19007c0c */ /* 0x000fc8000bf06270 */
[----:B------:R-:W-:-:S13]  /*0400*/  ISETP.LT.OR P0, PT, R25, RZ, P0 ;  /* 0x000000ff1900720c */ /* 0x000fda0000701670 */
[----:B0-----:R-:W0:Y:S01]  /*0410*/  @!P0 LDC.64 R14, c[0x0][0x388] ;  /* 0x0000e200ff0e8b82 */ /* 0x001e220000000a00 */
[----:B------:R-:W-:Y:S01]  /*0420*/  VIADD R25, R7, 0x3 ;  /* 0x0000000307197836 */ /* 0x000fe20000000000 */
[----:B--2---:R-:W-:Y:S01]  /*0430*/  @!P1 DFMA R10, R20, R16, R10 ;  /* 0x00000010140a922b */ /* 0x004fe2000000000a */
[----:B0-----:R-:W-:Y:S01]  /*0440*/  @!P0 IMAD.WIDE R20, R26, 0x8, R14 ;  /* 0x000000081a148825 */ /* 0x001fe200078e020e */
[----:B------:R-:W2:Y:S05]  /*0450*/  @!P0 LDG.E.64 R16, desc[UR8][R18.64+-0x10] ;  /* 0xfffff00812108981 */ /* 0x000eaa000c1e1b00 */
[----:B------:R-:W2:Y:S01]  /*0460*/  @!P0 LDG.E.64 R20, desc[UR8][R20.64] ;  /* 0x0000000814148981 */ /* 0x000ea2000c1e1b00 */
[----:B------:R-:W-:-:S04]  /*0470*/  ISETP.GE.AND P1, PT, R25, UR10, PT ;  /* 0x0000000a19007c0c */ /* 0x000fc8000bf26270 */
[----:B------:R-:W-:-:S13]  /*0480*/  ISETP.LT.OR P1, PT, R25, RZ, P1 ;  /* 0x000000ff1900720c */ /* 0x000fda0000f21670 */
[----:B------:R-:W0:Y:S02]  /*0490*/  @!P1 LDC.64 R14, c[0x0][0x388] ;  /* 0x0000e200ff0e9b82 */ /* 0x000e240000000a00 */
[----:B0-----:R-:W-:Y:S01]  /*04a0*/  @!P1 IMAD.WIDE R14, R6, 0x8, R14 ;  /* 0x00000008060e9825 */ /* 0x001fe200078e020e */
[----:B------:R-:W-:Y:S01]  /*04b0*/  IADD3 R25, PT, PT, R7, 0x4, RZ ;  /* 0x0000000407197810 */ /* 0x000fe20007ffe0ff */
[----:B--2---:R-:W-:Y:S01]  /*04c0*/  @!P0 DFMA R10, R20, R16, R10 ;  /* 0x00000010140a822b */ /* 0x004fe2000000000a */
[----:B------:R-:W2:Y:S04]  /*04d0*/  @!P1 LDG.E.64 R16, desc[UR8][R18.64+-0x18] ;  /* 0xffffe80812109981 */ /* 0x000ea8000c1e1b00 */
[----:B------:R0:W2:Y:S01]  /*04e0*/  @!P1 LDG.E.64 R20, desc[UR8][R14.64] ;  /* 0x000000080e149981 */ /* 0x0000a2000c1e1b00 */
[----:B------:R-:W-:-:S04]  /*04f0*/  ISETP.GE.AND P0, PT, R25, UR10, PT ;  /* 0x0000000a19007c0c */ /* 0x000fc8000bf06270 */
[----:B------:R-:W-:-:S13]  /*0500*/  ISETP.LT.OR P2, PT, R25, RZ, P0 ;  /* 0x000000ff1900720c */ /* 0x000fda0000741670 */
[----:B0-----:R-:W0:Y:S01]  /*0510*/  @!P2 LDC.64 R14, c[0x0][0x388] ;  /* 0x0000e200ff0eab82 */ /* 0x001e220000000a00 */
[----:B------:R-:W-:-:S05]  /*0520*/  VIADD R25, R7, 0x5 ;  /* 0x0000000507197836 */ /* 0x000fca0000000000 */
[----:B------:R-:W-:-:S04]  /*0530*/  ISETP.GE.AND P0, PT, R25, UR10, PT ;  /* 0x0000000a19007c0c */ /* 0x000fc8000bf06270 */
[----:B------:R-:W-:Y:S01]  /*0540*/  ISETP.LT.OR P0, PT, R25, RZ, P0 ;  /* 0x000000ff1900720c */ /* 0x000fe20000701670 */
[----:B--2---:R-:W-:Y:S01]  /*0550*/  @!P1 DFMA R10, R20, R16, R10 ;  /* 0x00000010140a922b */ /* 0x004fe2000000000a */
[----:B0-----:R-:W-:Y:S01]  /*0560*/  @!P2 IMAD.WIDE R20, R8, 0x8, R14 ;  /* 0x000000080814a825 */ /* 0x001fe200078e020e */
[----:B------:R-:W2:Y:S10]  /*0570*/  @!P2 LDG.E.64 R16, desc[UR8][R18.64+-0x20] ;  /* 0xffffe0081210a981 */ /* 0x000eb4000c1e1b00 */
[----:B------:R-:W0:Y:S01]  /*0580*/  @!P0 LDC.64 R14, c[0x0][0x388] ;  /* 0x0000e200ff0e8b82 */ /* 0x000e220000000a00 */
[----:B------:R-:W2:Y:S01]  /*0590*/  @!P2 LDG.E.64 R20, desc[UR8][R20.64] ;  /* 0x000000081414a981 */ /* 0x000ea2000c1e1b00 */
[----:B------:R-:W-:-:S04]  /*05a0*/  IADD3 R25, PT, PT, R7, 0x6, RZ ;  /* 0x0000000607197810 */ /* 0x000fc80007ffe0ff */
[----:B------:R-:W-:Y:S01]  /*05b0*/  ISETP.GE.AND P1, PT, R25, UR10, PT ;  /* 0x0000000a19007c0c */ /* 0x000fe2000bf26270 */
[----:B--2---:R-:W-:Y:S01]  /*05c0*/  @!P2 DFMA R10, R20, R16, R10 ;  /* 0x00000010140aa22b */ /* 0x004fe2000000000a */
[----:B0-----:R-:W-:Y:S02]  /*05d0*/  @!P0 IMAD.WIDE R16, R22, 0x8, R14 ;  /* 0x0000000816108825 */ /* 0x001fe400078e020e */
[----:B------:R-:W2:Y:S04]  /*05e0*/  @!P0 LDG.E.64 R14, desc[UR8][R18.64+-0x28] ;  /* 0xffffd808120e8981 */ /* 0x000ea8000c1e1b00 */
[----:B------:R-:W2:Y:S01]  /*05f0*/  @!P0 LDG.E.64 R16, desc[UR8][R16.64] ;  /* 0x0000000810108981 */ /* 0x000ea2000c1e1b00 */
[----:B------:R-:W-:Y:S01]  /*0600*/  VIADD R20, R7, 0x7 ;  /* 0x0000000707147836 */ /* 0x000fe20000000000 */
[----:B------:R-:W-:-:S04]  /*0610*/  ISETP.LT.OR P1, PT, R25, RZ, P1 ;  /* 0x000000ff1900720c */ /* 0x000fc80000f21670 */
[----:B------:R-:W-:-:S04]  /*0620*/  ISETP.GE.AND P2, PT, R20, UR10, PT ;  /* 0x0000000a14007c0c */ /* 0x000fc8000bf46270 */
[----:B------:R-:W-:-:S13]  /*0630*/  ISETP.LT.OR P2, PT, R20, RZ, P2 ;  /* 0x000000ff1400720c */ /* 0x000fda0001741670 */
[----:B------:R-:W0:Y:S02]  /*0640*/  @!P2 LDC.64 R20, c[0x0][0x388] ;  /* 0x0000e200ff14ab82 */ /* 0x000e240000000a00 */
[----:B0-----:R-:W-:-:S06]  /*0650*/  @!P2 IMAD.WIDE R20, R9, 0x8, R20 ;  /* 0x000000080914a825 */ /* 0x001fcc00078e0214 */
[----:B------:R-:W3:Y:S01]  /*0660*/  @!P2 LDG.E.64 R20, desc[UR8][R20.64] ;  /* 0x000000081414a981 */ /* 0x000ee2000c1e1b00 */
[----:B--2---:R-:W-:Y:S01]  /*0670*/  @!P0 DFMA R10, R16, R14, R10 ;  /* 0x0000000e100a822b */ /* 0x004fe2000000000a */
[----:B------:R-:W0:Y:S02]  /*0680*/  @!P1 LDC.64 R14, c[0x0][0x388] ;  /* 0x0000e200ff0e9b82 */ /* 0x000e240000000a00 */
[----:B0-----:R-:W-:Y:S02]  /*0690*/  @!P1 IMAD.WIDE R16, R24, 0x8, R14 ;  /* 0x0000000818109825 */ /* 0x001fe400078e020e */
[----:B------:R-:W2:Y:S04]  /*06a0*/  @!P1 LDG.E.64 R14, desc[UR8][R18.64+-0x30] ;  /* 0xffffd008120e9981 */ /* 0x000ea8000c1e1b00 */
[----:B------:R-:W2:Y:S04]  /*06b0*/  @!P1 LDG.E.64 R16, desc[UR8][R16.64] ;  /* 0x0000000810109981 */ /* 0x000ea8000c1e1b00 */
[----:B------:R-:W3:Y:S01]  /*06c0*/  @!P2 LDG.E.64 R18, desc[UR8][R18.64+-0x38] ;  /* 0xffffc8081212a981 */ /* 0x000ee2000c1e1b00 */
[----:B------:R-:W-:-:S04]  /*06d0*/  UIADD3 UR4, UPT, UPT, UR4, 0x8, URZ ;  /* 0x0000000804047890 */ /* 0x000fc8000fffe0ff */
[----:B------:R-:W-:Y:S01]  /*06e0*/  UISETP.NE.AND UP0, UPT, UR4, URZ, UPT ;  /* 0x000000ff0400728c */ /* 0x000fe2000bf05270 */
[----:B------:R-:W-:Y:S01]  /*06f0*/  IADD3 R23, PT, PT, R23, -0x8, RZ ;  /* 0xfffffff817177810 */ /* 0x000fe20007ffe0ff */
[----:B------:R-:W-:Y:S01]  /*0700*/  VIADD R7, R7, 0x8 ;  /* 0x0000000807077836 */ /* 0x000fe20000000000 */
[C---:B------:R-:W-:Y:S01]  /*0710*/  LEA R4, R5.reuse, R4, 0x3 ;  /* 0x0000000405047211 */ /* 0x040fe200078e18ff */
[C---:B------:R-:W-:Y:S01]  /*0720*/  IMAD R28, R5.reuse, 0x8, R28 ;  /* 0x00000008051c7824 */ /* 0x040fe200078e021c */
[C---:B------:R-:W-:Y:S01]  /*0730*/  LEA R26, R5.reuse, R26, 0x3 ;  /* 0x0000001a051a7211 */ /* 0x040fe200078e18ff */
[C---:B------:R-:W-:Y:S01]  /*0740*/  IMAD R6, R5.reuse, 0x8, R6 ;  /* 0x0000000805067824 */ /* 0x040fe200078e0206 */
[C---:B------:R-:W-:Y:S01]  /*0750*/  LEA R8, R5.reuse, R8, 0x3 ;  /* 0x0000000805087211 */ /* 0x040fe200078e18ff */
[C---:B------:R-:W-:Y:S01]  /*0760*/  IMAD R22, R5.reuse, 0x8, R22 ;  /* 0x0000000805167824 */ /* 0x040fe200078e0216 */
[C---:B------:R-:W-:Y:S01]  /*0770*/  LEA R24, R5.reuse, R24, 0x3 ;  /* 0x0000001805187211 */ /* 0x040fe200078e18ff */
[----:B------:R-:W-:Y:S01]  /*0780*/  IMAD R9, R5, 0x8, R9 ;  /* 0x0000000805097824 */ /* 0x000fe200078e0209 */
[----:B------:R-:W-:Y:S01]  /*0790*/  UIADD3 UR5, UPT, UPT, UR5, 0x8, URZ ;  /* 0x0000000805057890 */ /* 0x000fe2000fffe0ff */
[----:B--2---:R-:W-:-:S08]  /*07a0*/  @!P1 DFMA R10, R16, R14, R10 ;  /* 0x0000000e100a922b */ /* 0x004fd0000000000a */
[----:B---3--:R-:W-:Y:S01]  /*07b0*/  @!P2 DFMA R10, R20, R18, R10 ;  /* 0x00000012140aa22b */ /* 0x008fe2000000000a */
[----:B------:R-:W-:Y:S10]  /*07c0*/  BRA.U UP0, `(.L_x_2) ;  /* 0xfffffff900c87547 */ /* 0x000ff4000b83ffff */
[----:B------:R-:W-:-:S12]  /*07d0*/  UIADD3 UR4, UPT, UPT, UR5, -0x3, URZ ;  /* 0xfffffffd05047890 */ /* 0x000fd8000fffe0ff */
.L_x_1:
[----:B------:R-:W0:Y:S01]  /*07e0*/  LDC R20, c[0x0][0x3a0] ;  /* 0x0000e800ff147b82 */ /* 0x000e220000000800 */
[----:B------:R-:W1:Y:S01]  /*07f0*/  LDCU UR6, c[0x0][0x39c] ;  /* 0x00007380ff0677ac */ /* 0x000e620008000800 */
[C---:B0-----:R-:W-:Y:S02]  /*0800*/  SHF.L.U32 R4, R20.reuse, 0x1, RZ ;  /* 0x0000000114047819 */ /* 0x041fe400000006ff */
[----:B------:R-:W-:Y:S02]  /*0810*/  LOP3.LUT R5, R20, 0x1, RZ, 0xc0, !PT ;  /* 0x0000000114057812 */ /* 0x000fe400078ec0ff */
[----:B------:R-:W-:Y:S02]  /*0820*/  LOP3.LUT R4, R4, 0x6, RZ, 0xc0, !PT ;  /* 0x0000000604047812 */ /* 0x000fe400078ec0ff */
[----:B------:R-:W-:Y:S02]  /*0830*/  ISETP.NE.U32.AND P3, PT, R5, 0x1, PT ;  /* 0x000000010500780c */ /* 0x000fe40003f65070 */
[----:B------:R-:W-:-:S13]  /*0840*/  ISETP.GE.U32.AND P0, PT, R4, 0x3, PT ;  /* 0x000000030400780c */ /* 0x000fda0003f06070 */
[----:B-1----:R-:W-:Y:S05]  /*0850*/  @!P0 BRA `(.L_x_3) ;  /* 0x0000000000b48947 */ /* 0x002fea0003800000 */
[----:B------:R-:W0:Y:S01]  /*0860*/  LDCU UR5, c[0x0][0x39c] ;  /* 0x00007380ff0577ac */ /* 0x000e220008000800 */
[----:B------:R-:W-:Y:S01]  /*0870*/  VIADD R19, R0, UR4 ;  /* 0x0000000400137c36 */ /* 0x000fe20008000000 */
[----:B------:R-:W1:Y:S01]  /*0880*/  LDC.64 R6, c[0x0][0x390] ;  /* 0x0000e400ff067b82 */ /* 0x000e620000000a00 */
[----:B------:R-:W-:Y:S02]  /*0890*/  VIADD R9, R20, -UR4 ;  /* 0x8000000414097c36 */ /* 0x000fe40008000000 */
[C---:B------:R-:W-:Y:S01]  /*08a0*/  VIADD R23, R19.reuse, 0x2 ;  /* 0x0000000213177836 */ /* 0x040fe20000000000 */
[C---:B------:R-:W-:Y:S02]  /*08b0*/  IADD3 R13, PT, PT, R19.reuse, 0x1, RZ ;  /* 0x00000001130d7810 */ /* 0x040fe40007ffe0ff */
[C---:B------:R-:W-:Y:S02]  /*08c0*/  IADD3 R21, PT, PT, R19.reuse, 0x3, RZ ;  /* 0x0000000313157810 */ /* 0x040fe40007ffe0ff */
[----:B0-----:R-:W-:-:S02]  /*08d0*/  ISETP.GE.AND P0, PT, R19, UR5, PT ;  /* 0x0000000513007c0c */ /* 0x001fc4000bf06270 */
[----:B------:R-:W-:Y:S02]  /*08e0*/  ISETP.GE.AND P1, PT, R13, UR5, PT ;  /* 0x000000050d007c0c */ /* 0x000fe4000bf26270 */
[----:B------:R-:W-:Y:S02]  /*08f0*/  ISETP.LT.OR P0, PT, R19, RZ, P0 ;  /* 0x000000ff1300720c */ /* 0x000fe40000701670 */
[----:B------:R-:W-:Y:S02]  /*0900*/  ISETP.LT.OR P1, PT, R13, RZ, P1 ;  /* 0x000000ff0d00720c */ /* 0x000fe40000f21670 */
[----:B------:R-:W-:Y:S01]  /*0910*/  ISETP.GE.AND P2, PT, R23, UR5, PT ;  /* 0x0000000517007c0c */ /* 0x000fe2000bf46270 */
[----:B-1----:R-:W-:Y:S01]  /*0920*/  IMAD.WIDE R6, R9, 0x8, R6 ;  /* 0x0000000809067825 */ /* 0x002fe200078e0206 */
[----:B------:R-:W-:Y:S02]  /*0930*/  ISETP.GE.AND P4, PT, R21, UR5, PT ;  /* 0x0000000515007c0c */ /* 0x000fe4000bf86270 */
[----:B------:R-:W-:-:S02]  /*0940*/  ISETP.LT.OR P2, PT, R23, RZ, P2 ;  /* 0x000000ff1700720c */ /* 0x000fc40001741670 */
[----:B------:R-:W-:-:S03]  /*0950*/  ISETP.LT.OR P4, PT, R21, RZ, P4 ;  /* 0x000000ff1500720c */ /* 0x000fc60002781670 */
[----:B------:R-:W0:Y:S08]  /*0960*/  @!P0 LDC R8, c[0x0][0x398] ;  /* 0x0000e600ff088b82 */ /* 0x000e300000000800 */
[----:B------:R-:W1:Y:S08]  /*0970*/  @!P0 LDC.64 R14, c[0x0][0x388] ;  /* 0x0000e200ff0e8b82 */ /* 0x000e700000000a00 */
[----:B------:R-:W2:Y:S08]  /*0980*/  @!P1 LDC R12, c[0x0][0x398] ;  /* 0x0000e600ff0c9b82 */ /* 0x000eb00000000800 */
[----:B------:R-:W3:Y:S01]  /*0990*/  @!P1 LDC.64 R16, c[0x0][0x388] ;  /* 0x0000e200ff109b82 */ /* 0x000ee20000000a00 */
[----:B0-----:R-:W-:-:S07]  /*09a0*/  @!P0 IMAD R19, R19, R8, R2 ;  /* 0x0000000813138224 */ /* 0x001fce00078e0202 */
[----:B------:R-:W0:Y:S01]  /*09b0*/  @!P2 LDC R24, c[0x0][0x398] ;  /* 0x0000e600ff18ab82 */ /* 0x000e220000000800 */
[----:B-1----:R-:W-:-:S06]  /*09c0*/  @!P0 IMAD.WIDE R14, R19, 0x8, R14 ;  /* 0x00000008130e8825 */ /* 0x002fcc00078e020e */
[----:B------:R-:W4:Y:S01]  /*09d0*/  @!P0 LDG.E.64 R14, desc[UR8][R14.64] ;  /* 0x000000080e0e8981 */ /* 0x000f22000c1e1b00 */
[----:B------:R-:W1:Y:S01]  /*09e0*/  @!P2 LDC.64 R4, c[0x0][0x388] ;  /* 0x0000e200ff04ab82 */ /* 0x000e620000000a00 */
[----:B--2---:R-:W-:Y:S02]  /*09f0*/  @!P1 IMAD R19, R13, R12, R2 ;  /* 0x0000000c0d139224 */ /* 0x004fe400078e0202 */
[----:B------:R-:W4:Y:S05]  /*0a00*/  @!P0 LDG.E.64 R12, desc[UR8][R6.64] ;  /* 0x00000008060c8981 */ /* 0x000f2a000c1e1b00 */
[----:B------:R-:W2:Y:S08]  /*0a10*/  @!P4 LDC R22, c[0x0][0x398] ;  /* 0x0000e600ff16cb82 */ /* 0x000eb00000000800 */
[----:B------:R-:W5:Y:S01]  /*0a20*/  @!P4 LDC.64 R8, c[0x0][0x388] ;  /* 0x0000e200ff08cb82 */ /* 0x000f620000000a00 */
[----:B---3--:R-:W-:-:S02]  /*0a30*/  @!P1 IMAD.WIDE R18, R19, 0x8, R16 ;  /* 0x0000000813129825 */ /* 0x008fc400078e0210 */
[----:B------:R-:W3:Y:S02]  /*0a40*/  @!P1 LDG.E.64 R16, desc[UR8][R6.64+-0x8] ;  /* 0xfffff80806109981 */ /* 0x000ee4000c1e1b00 */
[----:B0-----:R-:W-:Y:S02]  /*0a50*/  @!P2 IMAD R23, R23, R24, R2 ;  /* 0x000000181717a224 */ /* 0x001fe400078e0202 */
[----:B------:R-:W3:Y:S02]  /*0a60*/  @!P1 LDG.E.64 R18, desc[UR8][R18.64] ;  /* 0x0000000812129981 */ /* 0x000ee4000c1e1b00 */
[----:B-1----:R-:W-:Y:S02]  /*0a70*/  @!P2 IMAD.WIDE R4, R23, 0x8, R4 ;  /* 0x000000081704a825 */ /* 0x002fe400078e0204 */
[----:B------:R-:W3:Y:S04]  /*0a80*/  @!P4 LDG.E.64 R24, desc[UR8][R6.64+-0x18] ;  /* 0xffffe8080618c981 */ /* 0x000ee8000c1e1b00 */
[----:B------:R-:W3:Y:S01]  /*0a90*/  @!P2 LDG.E.64 R4, desc[UR8][R4.64] ;  /* 0x000000080404a981 */ /* 0x000ee2000c1e1b00 */
[----:B--2---:R-:W-:-:S03]  /*0aa0*/  @!P4 IMAD R21, R21, R22, R2 ;  /* 0x000000161515c224 */ /* 0x004fc600078e0202 */
[----:B------:R-:W2:Y:S01]  /*0ab0*/  @!P2 LDG.E.64 R22, desc[UR8][R6.64+-0x10] ;  /* 0xfffff0080616a981 */ /* 0x000ea2000c1e1b00 */
[----:B-----5:R-:W-:-:S06]  /*0ac0*/  @!P4 IMAD.WIDE R8, R21, 0x8, R8 ;  /* 0x000000081508c825 */ /* 0x020fcc00078e0208 */
[----:B------:R-:W5:Y:S01]  /*0ad0*/  @!P4 LDG.E.64 R8, desc[UR8][R8.64] ;  /* 0x000000080808c981 */ /* 0x000f62000c1e1b00 */
[----:B------:R-:W-:Y:S01]  /*0ae0*/  UIADD3 UR4, UPT, UPT, UR4, 0x4, URZ ;  /* 0x0000000404047890 */ /* 0x000fe2000fffe0ff */
[----:B----4-:R-:W-:-:S08]  /*0af0*/  @!P0 DFMA R10, R14, R12, R10 ;  /* 0x0000000c0e0a822b */ /* 0x010fd0000000000a */
[----:B---3--:R-:W-:-:S08]  /*0b00*/  @!P1 DFMA R10, R18, R16, R10 ;  /* 0x00000010120a922b */ /* 0x008fd0000000000a */
[----:B--2---:R-:W-:-:S08]  /*0b10*/  @!P2 DFMA R10, R4, R22, R10 ;  /* 0x00000016040aa22b */ /* 0x004fd0000000000a */
[----:B-----5:R-:W-:-:S11]  /*0b20*/  @!P4 DFMA R10, R8, R24, R10 ;  /* 0x00000018080ac22b */ /* 0x020fd6000000000a */
.L_x_3:
[----:B------:R-:W-:Y:S05]  /*0b30*/  @P3 BRA `(.L_x_4) ;  /* 0x0000000000643947 */ /* 0x000fea0003800000 */
[----:B------:R-:W0:Y:S01]  /*0b40*/  LDCU UR5, c[0x0][0x39c] ;  /* 0x00007380ff0577ac */ /* 0x000e220008000800 */
[----:B------:R-:W-:Y:S01]  /*0b50*/  IADD3 R13, PT, PT, R0, UR4, RZ ;  /* 0x00000004000d7c10 */ /* 0x000fe2000fffe0ff */
[----:B------:R-:W1:Y:S01]  /*0b60*/  LDC.64 R6, c[0x0][0x390] ;  /* 0x0000e400ff067b82 */ /* 0x000e620000000a00 */
[----:B------:R-:W-:-:S03]  /*0b70*/  IADD3 R17, PT, PT, R20, -UR4, RZ ;  /* 0x8000000414117c10 */ /* 0x000fc6000fffe0ff */
[C---:B------:R-:W-:Y:S01]  /*0b80*/  VIADD R15, R13.reuse, 0x1 ;  /* 0x000000010d0f7836 */ /* 0x040fe20000000000 */
[----:B0-----:R-:W-:-:S04]  /*0b90*/  ISETP.GE.AND P0, PT, R13, UR5, PT ;  /* 0x000000050d007c0c */ /* 0x001fc8000bf06270 */
[----:B------:R-:W-:Y:S02]  /*0ba0*/  ISETP.GE.AND P1, PT, R15, UR5, PT ;  /* 0x000000050f007c0c */ /* 0x000fe4000bf26270 */
[----:B------:R-:W-:Y:S02]  /*0bb0*/  ISETP.LT.OR P0, PT, R13, RZ, P0 ;  /* 0x000000ff0d00720c */ /* 0x000fe40000701670 */
[----:B------:R-:W-:Y:S01]  /*0bc0*/  ISETP.LT.OR P1, PT, R15, RZ, P1 ;  /* 0x000000ff0f00720c */ /* 0x000fe20000f21670 */
[----:B-1----:R-:W-:-:S10]  /*0bd0*/  IMAD.WIDE R6, R17, 0x8, R6 ;  /* 0x0000000811067825 */ /* 0x002fd400078e0206 */
[----:B------:R-:W0:Y:S08]  /*0be0*/  @!P0 LDC R12, c[0x0][0x398] ;  /* 0x0000e600ff0c8b82 */ /* 0x000e300000000800 */
[----:B------:R-:W1:Y:S08]  /*0bf0*/  @!P0 LDC.64 R8, c[0x0][0x388] ;  /* 0x0000e200ff088b82 */ /* 0x000e700000000a00 */
[----:B------:R-:W2:Y:S08]  /*0c00*/  @!P1 LDC R14, c[0x0][0x398] ;  /* 0x0000e600ff0e9b82 */ /* 0x000eb00000000800 */
[----:B------:R-:W3:Y:S01]  /*0c10*/  @!P1 LDC.64 R4, c[0x0][0x388] ;  /* 0x0000e200ff049b82 */ /* 0x000ee20000000a00 */
[----:B0-----:R-:W-:-:S04]  /*0c20*/  @!P0 IMAD R13, R13, R12, R2 ;  /* 0x0000000c0d0d8224 */ /* 0x001fc800078e0202 */
[----:B-1----:R-:W-:Y:S02]  /*0c30*/  @!P0 IMAD.WIDE R8, R13, 0x8, R8 ;  /* 0x000000080d088825 */ /* 0x002fe400078e0208 */
[----:B------:R-:W4:Y:S04]  /*0c40*/  @!P0 LDG.E.64 R12, desc[UR8][R6.64] ;  /* 0x00000008060c8981 */ /* 0x000f28000c1e1b00 */
[----:B------:R-:W4:Y:S01]  /*0c50*/  @!P0 LDG.E.64 R8, desc[UR8][R8.64] ;  /* 0x0000000808088981 */ /* 0x000f22000c1e1b00 */
[----:B--2---:R-:W-:-:S04]  /*0c60*/  @!P1 IMAD R15, R15, R14, R2 ;  /* 0x0000000e0f0f9224 */ /* 0x004fc800078e0202 */
[----:B---3--:R-:W-:Y:S02]  /*0c70*/  @!P1 IMAD.WIDE R4, R15, 0x8, R4 ;  /* 0x000000080f049825 */ /* 0x008fe400078e0204 */
[----:B------:R-:W2:Y:S04]  /*0c80*/  @!P1 LDG.E.64 R14, desc[UR8][R6.64+-0x8] ;  /* 0xfffff808060e9981 */ /* 0x000ea8000c1e1b00 */
[----:B------:R-:W2:Y:S01]  /*0c90*/  @!P1 LDG.E.64 R4, desc[UR8][R4.64] ;  /* 0x0000000804049981 */ /* 0x000ea2000c1e1b00 */
[----:B------:R-:W-:Y:S01]  /*0ca0*/  UIADD3 UR4, UPT, UPT, UR4, 0x2, URZ ;  /* 0x0000000204047890 */ /* 0x000fe2000fffe0ff */
[----:B----4-:R-:W-:-:S08]  /*0cb0*/  @!P0 DFMA R10, R8, R12, R10 ;  /* 0x0000000c080a822b */ /* 0x010fd0000000000a */
[----:B--2---:R-:W-:-:S11]  /*0cc0*/  @!P1 DFMA R10, R4, R14, R10 ;  /* 0x0000000e040a922b */ /* 0x004fd6000000000a */
.L_x_4:
[----:B------:R-:W-:Y:S01]  /*0cd0*/  VIADD R9, R0, UR4 ;  /* 0x0000000400097c36 */ /* 0x000fe20008000000 */
[----:B------:R-:W-:Y:S04]  /*0ce0*/  BSSY.RECONVERGENT B0, `(.L_x_0) ;  /* 0x000000e000007945 */ /* 0x000fe80003800200 */
[----:B------:R-:W-:-:S04]  /*0cf0*/  ISETP.GE.AND P0, PT, R9, UR6, PT ;  /* 0x0000000609007c0c */ /* 0x000fc8000bf06270 */
[----:B------:R-:W-:-:S13]  /*0d00*/  ISETP.LT.OR P0, PT, R9, RZ, P0 ;  /* 0x000000ff0900720c */ /* 0x000fda0000701670 */
[----:B------:R-:W-:Y:S05]  /*0d10*/  @P0 BRA `(.L_x_5) ;  /* 0x0000000000280947 */ /* 0x000fea0003800000 */
[----:B------:R-:W0:Y:S01]  /*0d20*/  LDC.64 R6, c[0x0][0x390] ;  /* 0x0000e400ff067b82 */ /* 0x000e220000000a00 */
[----:B------:R-:W1:Y:S01]  /*0d30*/  LDCU UR5, c[0x0][0x398] ;  /* 0x00007300ff0577ac */ /* 0x000e620008000800 */
[----:B------:R-:W-:-:S06]  /*0d40*/  IADD3 R13, PT, PT, R20, -UR4, RZ ;  /* 0x80000004140d7c10 */ /* 0x000fcc000fffe0ff */
[----:B------:R-:W2:Y:S01]  /*0d50*/  LDC.64 R4, c[0x0][0x388] ;  /* 0x0000e200ff047b82 */ /* 0x000ea20000000a00 */
[----:B-1----:R-:W-:Y:S02]  /*0d60*/  IMAD R9, R9, UR5, R2 ;  /* 0x0000000509097c24 */ /* 0x002fe4000f8e0202 */
[----:B0-----:R-:W-:-:S06]  /*0d70*/  IMAD.WIDE R6, R13, 0x8, R6 ;  /* 0x000000080d067825 */ /* 0x001fcc00078e0206 */
[----:B------:R-:W3:Y:S01]  /*0d80*/  LDG.E.64 R6, desc[UR8][R6.64] ;  /* 0x0000000806067981 */ /* 0x000ee2000c1e1b00 */
[----:B--2---:R-:W-:-:S06]  /*0d90*/  IMAD.WIDE R4, R9, 0x8, R4 ;  /* 0x0000000809047825 */ /* 0x004fcc00078e0204 */
[----:B------:R-:W3:Y:S02]  /*0da0*/  LDG.E.64 R4, desc[UR8][R4.64] ;  /* 0x0000000804047981 */ /* 0x000ee4000c1e1b00 */
[----:B---3--:R-:W-:-:S11]  /*0db0*/  DFMA R10, R4, R6, R10 ;  /* 0x00000006040a722b */ /* 0x008fd6000000000a */
.L_x_5:
[----:B------:R-:W-:Y:S05]  /*0dc0*/  BSYNC.RECONVERGENT B0 ;  /* 0x0000000000007941 */ /* 0x000fea0003800200 */
.L_x_0:
[----:B------:R-:W0:Y:S01]  /*0dd0*/  LDC.64 R4, c[0x0][0x380] ;  /* 0x0000e000ff047b82 */ /* 0x000e220000000a00 */
[----:B------:R-:W-:-:S05]  /*0de0*/  IADD3 R3, PT, PT, R2, R3, RZ ;  /* 0x0000000302037210 */ /* 0x000fca0007ffe0ff */
[----:B0-----:R-:W-:-:S05]  /*0df0*/  IMAD.WIDE R2, R3, 0x8, R4 ;  /* 0x0000000803027825 */ /* 0x001fca00078e0204 */
[----:B------:R-:W-:Y:S01]  /*0e00*/  STG.E.64 desc[UR8][R2.64], R10 ;  /* 0x0000000a02007986 */ /* 0x000fe2000c101b08 */
[----:B------:R-:W-:Y:S05]  /*0e10*/  EXIT ;  /* 0x000000000000794d */ /* 0x000fea0003800000 */
.L_x_6:
[----:B------:R-:W-:-:S00]  /*0e20*/  BRA `(.L_x_6) ;  /* 0xfffffffc00fc7947 */ /* 0x000fc0000383ffff */
[----:B------:R-:W-:-:S00]  /*0e30*/  NOP ;  /* 0x0000000000007918 */ /* 0x000fc00000000000 */
        /* <DEDUP_REMOVED lines=12> */
.L_x_14:


//--------------------- .text._Z6RowGPUPdS_S_iii  --------------------------
	.section	.text._Z6RowGPUPdS_S_iii,"ax",@progbits
	.align	128
        .global         _Z6RowGPUPdS_S_iii
        .type           _Z6RowGPUPdS_S_iii,@function
        .size           _Z6RowGPUPdS_S_iii,(.L_x_15 - _Z6RowGPUPdS_S_iii)
        .other          _Z6RowGPUPdS_S_iii,@"STO_CUDA_ENTRY STV_DEFAULT"
_Z6RowGPUPdS_S_iii:
.text._Z6RowGPUPdS_S_iii:
        /* <DEDUP_REMOVED lines=21> */
[----:B------:R-:W0:Y:S01]  /*0150*/  LDCU UR10, c[0x0][0x398] ;  /* 0x00007300ff0a77ac */ /* 0x000e220008000800 */
[----:B------:R-:W-:Y:S01]  /*0160*/  VIADD R28, R3, -UR7 ;  /* 0x80000007031c7c36 */ /* 0x000fe20008000000 */
[----:B------:R-:W-:Y:S01]  /*0170*/  CS2R R6, SRZ ;  /* 0x0000000000067805 */ /* 0x000fe2000001ff00 */
[----:B------:R-:W-:Y:S01]  /*0180*/  USHF.L.U32 UR6, UR7, 0x1, URZ ;  /* 0x0000000107067899 */ /* 0x000fe200080006ff */
[----:B------:R-:W1:Y:S03]  /*0190*/  LDCU UR11, c[0x0][0x398] ;  /* 0x00007300ff0b77ac */ /* 0x000e660008000800 */
[----:B------:R-:W-:Y:S02]  /*01a0*/  ULOP3.LUT UR4, UR6, 0xfffffff8, URZ, 0xc0, !UPT ;  /* 0xfffffff806047892 */ /* 0x000fe4000f8ec0ff */
[----:B------:R-:W-:Y:S01]  /*01b0*/  IMAD.U32 R5, RZ, RZ, UR6 ;  /* 0x00000006ff057e24 */ /* 0x000fe2000f8e00ff */
[----:B------:R-:W-:-:S02]  /*01c0*/  UIADD3 UR5, UPT, UPT, -UR7, 0x3, URZ ;  /* 0x0000000307057890 */ /* 0x000fc4000fffe1ff */
[----:B------:R-:W-:Y:S01]  /*01d0*/  UIADD3 UR4, UPT, UPT, -UR4, URZ, URZ ;  /* 0x000000ff04047290 */ /* 0x000fe2000fffe1ff */
[----:B0-----:R-:W-:-:S04]  /*01e0*/  IMAD R4, R0, UR10, R3 ;  /* 0x0000000a00047c24 */ /* 0x001fc8000f8e0203 */
[----:B-1----:R-:W-:-:S07]  /*01f0*/  VIADD R4, R4, -UR7 ;  /* 0x8000000704047c36 */ /* 0x002fce0008000000 */
.L_x_9:
[----:B------:R-:W0:Y:S01]  /*0200*/  LDC.64 R24, c[0x0][0x388] ;  /* 0x0000e200ff187b82 */ /* 0x000e220000000a00 */
[----:B------:R-:W-:-:S04]  /*0210*/  ISETP.GE.AND P3, PT, R28, UR11, PT ;  /* 0x0000000b1c007c0c */ /* 0x000fc8000bf66270 */
[----:B------:R-:W-:-:S03]  /*0220*/  ISETP.LT.OR P3, PT, R28, RZ, P3 ;  /* 0x000000ff1c00720c */ /* 0x000fc60001f61670 */
[----:B------:R-:W1:Y:S01]  /*0230*/  LDC.64 R8, c[0x0][0x390] ;  /* 0x0000e400ff087b82 */ /* 0x000e620000000a00 */
[----:B0-----:R-:W-:-:S09]  /*0240*/  IMAD.WIDE R24, R4, 0x8, R24 ;  /* 0x0000000804187825 */ /* 0x001fd200078e0218 */
[----:B------:R-:W2:Y:S01]  /*0250*/  @!P3 LDG.E.64 R20, desc[UR8][R24.64] ;  /* 0x000000081814b981 */ /* 0x000ea2000c1e1b00 */
[----:B-1----:R-:W-:-:S05]  /*0260*/  IMAD.WIDE R8, R5, 0x8, R8 ;  /* 0x0000000805087825 */ /* 0x002fca00078e0208 */
[----:B------:R-:W2:Y:S01]  /*0270*/  @!P3 LDG.E.64 R18, desc[UR8][R8.64] ;  /* 0x000000080812b981 */ /* 0x000ea2000c1e1b00 */
[C---:B------:R-:W-:Y:S02]  /*0280*/  VIADD R10, R28.reuse, 0x1 ;  /* 0x000000011c0a7836 */ /* 0x040fe40000000000 */
[----:B------:R-:W-:-:S03]  /*0290*/  VIADD R11, R28, 0x2 ;  /* 0x000000021c0b7836 */ /* 0x000fc60000000000 */
[----:B------:R-:W-:-:S04]  /*02a0*/  ISETP.GE.AND P2, PT, R10, UR11, PT ;  /* 0x0000000b0a007c0c */ /* 0x000fc8000bf46270 */
[----:B------:R-:W-:Y:S02]  /*02b0*/  ISETP.LT.OR P2, PT, R10, RZ, P2 ;  /* 0x000000ff0a00720c */ /* 0x000fe40001741670 */
[----:B------:R-:W-:Y:S01]  /*02c0*/  ISETP.GE.AND P1, PT, R11, UR11, PT ;  /* 0x0000000b0b007c0c */ /* 0x000fe2000bf26270 */
[----:B------:R-:W-:-:S03]  /*02d0*/  VIADD R14, R28, 0x3 ;  /* 0x000000031c0e7836 */ /* 0x000fc60000000000 */
[----:B------:R-:W-:Y:S02]  /*02e0*/  ISETP.LT.OR P1, PT, R11, RZ, P1 ;  /* 0x000000ff0b00720c */ /* 0x000fe40000f21670 */
[----:B------:R-:W-:-:S05]  /*02f0*/  ISETP.GE.AND P0, PT, R14, UR11, PT ;  /* 0x0000000b0e007c0c */ /* 0x000fca000bf06270 */
[----:B------:R-:W3:Y:S04]  /*0300*/  @!P2 LDG.E.64 R12, desc[UR8][R24.64+0x8] ;  /* 0x00000808180ca981 */ /* 0x000ee8000c1e1b00 */
[----:B------:R-:W3:Y:S01]  /*0310*/  @!P2 LDG.E.64 R10, desc[UR8][R8.64+-0x8] ;  /* 0xfffff808080aa981 */ /* 0x000ee2000c1e1b00 */
[----:B------:R-:W-:-:S03]  /*0320*/  ISETP.LT.OR P0, PT, R14, RZ, P0 ;  /* 0x000000ff0e00720c */ /* 0x000fc60000701670 */
[----:B------:R-:W4:Y:S04]  /*0330*/  @!P1 LDG.E.64 R16, desc[UR8][R24.64+0x10] ;  /* 0x0000100818109981 */ /* 0x000f28000c1e1b00 */
[----:B------:R-:W4:Y:S01]  /*0340*/  @!P1 LDG.E.64 R14, desc[UR8][R8.64+-0x10] ;  /* 0xfffff008080e9981 */ /* 0x000f22000c1e1b00 */
[----:B------:R-:W-:Y:S01]  /*0350*/  VIADD R22, R28, 0x4 ;  /* 0x000000041c167836 */ /* 0x000fe20000000000 */
[----:B--2---:R-:W-:-:S04]  /*0360*/  @!P3 DFMA R6, R20, R18, R6 ;  /* 0x000000121406b22b */ /* 0x004fc80000000006 */
[----:B------:R-:W2:Y:S04]  /*0370*/  @!P0 LDG.E.64 R20, desc[UR8][R24.64+0x18] ;  /* 0x0000180818148981 */ /* 0x000ea8000c1e1b00 */
[----:B------:R-:W2:Y:S01]  /*0380*/  @!P0 LDG.E.64 R18, desc[UR8][R8.64+-0x18] ;  /* 0xffffe80808128981 */ /* 0x000ea2000c1e1b00 */
[----:B------:R-:W-:-:S04]  /*0390*/  ISETP.GE.AND P3, PT, R22, UR11, PT ;  /* 0x0000000b16007c0c */ /* 0x000fc8000bf66270 */
[----:B------:R-:W-:Y:S01]  /*03a0*/  ISETP.LT.OR P3, PT, R22, RZ, P3 ;  /* 0x000000ff1600720c */ /* 0x000fe20001f61670 */
[----:B------:R-:W-:-:S05]  /*03b0*/  VIADD R22, R28, 0x5 ;  /* 0x000000051c167836 */ /* 0x000fca0000000000 */
[----:B------:R-:W-:-:S04]  /*03c0*/  ISETP.GE.AND P4, PT, R22, UR11, PT ;  /* 0x0000000b16007c0c */ /* 0x000fc8000bf86270 */
[----:B------:R-:W-:Y:S02]  /*03d0*/  ISETP.LT.OR P4, PT, R22, RZ, P4 ;  /* 0x000000ff1600720c */ /* 0x000fe40002781670 */
[----:B------:R-:W-:-:S04]  /*03e0*/  IADD3 R22, PT, PT, R28, 0x6, RZ ;  /* 0x000000061c167810 */ /* 0x000fc80007ffe0ff */
[C---:B------:R-:W-:Y:S01]  /*03f0*/  ISETP.GE.AND P5, PT, R22.reuse, UR11, PT ;  /* 0x0000000b16007c0c */ /* 0x040fe2000bfa6270 */
[----:B---3--:R-:W-:Y:S01]  /*0400*/  @!P2 DFMA R6, R12, R10, R6 ;  /* 0x0000000a0c06a22b */ /* 0x008fe20000000006 */
[----:B------:R-:W3:Y:S02]  /*0410*/  @!P3 LDG.E.64 R10, desc[UR8][R24.64+0x20] ;  /* 0x00002008180ab981 */ /* 0x000ee4000c1e1b00 */
[----:B------:R-:W-:Y:S01]  /*0420*/  ISETP.LT.OR P2, PT, R22, RZ, P5 ;  /* 0x000000ff1600720c */ /* 0x000fe20002f41670 */
[----:B------:R-:W-:Y:S01]  /*0430*/  VIADD R22, R28, 0x7 ;  /* 0x000000071c167836 */ /* 0x000fe20000000000 */
[----:B------:R-:W3:Y:S03]  /*0440*/  @!P3 LDG.E.64 R12, desc[UR8][R8.64+-0x20] ;  /* 0xffffe008080cb981 */ /* 0x000ee6000c1e1b00 */
[----:B----4-:R-:W-:Y:S01]  /*0450*/  @!P1 DFMA R6, R16, R14, R6 ;  /* 0x0000000e1006922b */ /* 0x010fe20000000006 */
[C---:B------:R-:W-:Y:S01]  /*0460*/  ISETP.GE.AND P1, PT, R22.reuse, UR11, PT ;  /* 0x0000000b16007c0c */ /* 0x040fe2000bf26270 */
[----:B------:R-:W4:Y:S04]  /*0470*/  @!P4 LDG.E.64 R14, desc[UR8][R24.64+0x28] ;  /* 0x00002808180ec981 */ /* 0x000f28000c1e1b00 */
[----:B------:R-:W4:Y:S01]  /*0480*/  @!P4 LDG.E.64 R16, desc[UR8][R8.64+-0x28] ;  /* 0xffffd8080810c981 */ /* 0x000f22000c1e1b00 */
[----:B------:R-:W-:-:S13]  /*0490*/  ISETP.LT.OR P1, PT, R22, RZ, P1 ;  /* 0x000000ff1600720c */ /* 0x000fda0000f21670 */
[----:B------:R-:W5:Y:S04]  /*04a0*/  @!P1 LDG.E.64 R22, desc[UR8][R24.64+0x38] ;  /* 0x0000380818169981 */ /* 0x000f68000c1e1b00 */
[----:B------:R-:W5:Y:S01]  /*04b0*/  @!P1 LDG.E.64 R26, desc[UR8][R8.64+-0x38] ;  /* 0xffffc808081a9981 */ /* 0x000f62000c1e1b00 */
[----:B--2---:R-:W-:-:S03]  /*04c0*/  @!P0 DFMA R6, R20, R18, R6 ;  /* 0x000000121406822b */ /* 0x004fc60000000006 */
[----:B------:R-:W2:Y:S04]  /*04d0*/  @!P2 LDG.E.64 R18, desc[UR8][R24.64+0x30] ;  /* 0x000030081812a981 */ /* 0x000ea8000c1e1b00 */
[----:B------:R-:W2:Y:S01]  /*04e0*/  @!P2 LDG.E.64 R20, desc[UR8][R8.64+-0x30] ;  /* 0xffffd0080814a981 */ /* 0x000ea2000c1e1b00 */
[----:B------:R-:W-:-:S04]  /*04f0*/  UIADD3 UR4, UPT, UPT, UR4, 0x8, URZ ;  /* 0x0000000804047890 */ /* 0x000fc8000fffe0ff */
[----:B------:R-:W-:Y:S01]  /*0500*/  UISETP.NE.AND UP0, UPT, UR4, URZ, UPT ;  /* 0x000000ff0400728c */ /* 0x000fe2000bf05270 */
[----:B---3--:R-:W-:-:S08]  /*0510*/  @!P3 DFMA R6, R10, R12, R6 ;  /* 0x0000000c0a06b22b */ /* 0x008fd00000000006 */
[----:B----4-:R-:W-:Y:S01]  /*0520*/  @!P4 DFMA R6, R14, R16, R6 ;  /* 0x000000100e06c22b */ /* 0x010fe20000000006 */
[----:B------:R-:W-:Y:S02]  /*0530*/  VIADD R28, R28, 0x8 ;  /* 0x000000081c1c7836 */ /* 0x000fe40000000000 */
[----:B------:R-:W-:Y:S02]  /*0540*/  VIADD R4, R4, 0x8 ;  /* 0x0000000804047836 */ /* 0x000fe40000000000 */
[----:B------:R-:W-:Y:S01]  /*0550*/  VIADD R5, R5, 0xfffffff8 ;  /* 0xfffffff805057836 */ /* 0x000fe20000000000 */
[----:B------:R-:W-:Y:S02]  /*0560*/  UIADD3 UR5, UPT, UPT, UR5, 0x8, URZ ;  /* 0x0000000805057890 */ /* 0x000fe4000fffe0ff */
[----:B--2---:R-:W-:-:S08]  /*0570*/  @!P2 DFMA R6, R18, R20, R6 ;  /* 0x000000141206a22b */ /* 0x004fd00000000006 */
[----:B-----5:R-:W-:Y:S01]  /*0580*/  @!P1 DFMA R6, R22, R26, R6 ;  /* 0x0000001a1606922b */ /* 0x020fe20000000006 */
[----:B------:R-:W-:Y:S10]  /*0590*/  BRA.U UP0, `(.L_x_9) ;  /* 0xfffffffd00187547 */ /* 0x000ff4000b83ffff */
[----:B------:R-:W-:-:S12]  /*05a0*/  UIADD3 UR4, UPT, UPT, UR5, -0x3, URZ ;  /* 0xfffffffd05047890 */ /* 0x000fd8000fffe0ff */
.L_x_8:
[----:B------:R-:W0:Y:S01]  /*05b0*/  LDC R18, c[0x0][0x3a0] ;  /* 0x0000e800ff127b82 */ /* 0x000e220000000800 */
[----:B------:R-:W1:Y:S01]  /*05c0*/  LDCU UR6, c[0x0][0x398] ;  /* 0x00007300ff0677ac */ /* 0x000e620008000800 */
[C---:B0-----:R-:W-:Y:S01]  /*05d0*/  IMAD.SHL.U32 R4, R18.reuse, 0x2, RZ ;  /* 0x0000000212047824 */ /* 0x041fe200078e00ff */
[----:B------:R-:W-:-:S04]  /*05e0*/  LOP3.LUT R5, R18, 0x1, RZ, 0xc0, !PT ;  /* 0x0000000112057812 */ /* 0x000fc800078ec0ff */
[----:B------:R-:W-:Y:S02]  /*05f0*/  LOP3.LUT R4, R4, 0x6, RZ, 0xc0, !PT ;  /* 0x0000000604047812 */ /* 0x000fe400078ec0ff */
[----:B------:R-:W-:Y:S02]  /*0600*/  ISETP.NE.U32.AND P3, PT, R5, 0x1, PT ;  /* 0x000000010500780c */ /* 0x000fe40003f65070 */
[----:B------:R-:W-:-:S13]  /*0610*/  ISETP.GE.U32.AND P0, PT, R4, 0x3, PT ;  /* 0x000000030400780c */ /* 0x000fda0003f06070 */
[----:B-1----:R-:W-:Y:S05]  /*0620*/  @!P0 BRA `(.L_x_10) ;  /* 0x0000000000808947 */ /* 0x002fea0003800000 */
[----:B------:R-:W0:Y:S01]  /*0630*/  LDCU UR5, c[0x0][0x398] ;  /* 0x00007300ff0577ac */ /* 0x000e220008000800 */
[----:B------:R-:W1:Y:S01]  /*0640*/  LDC.64 R20, c[0x0][0x388] ;  /* 0x0000e200ff147b82 */ /* 0x000e620000000a00 */
[----:B------:R-:W-:Y:S01]  /*0650*/  IADD3 R11, PT, PT, R3, UR4, RZ ;  /* 0x00000004030b7c10 */ /* 0x000fe2000fffe0ff */
[----:B------:R-:W-:-:S04]  /*0660*/  VIADD R9, R18, -UR4 ;  /* 0x8000000412097c36 */ /* 0x000fc80008000000 */
[C---:B------:R-:W-:Y:S02]  /*0670*/  VIADD R4, R11.reuse, 0x1 ;  /* 0x000000010b047836 */ /* 0x040fe40000000000 */
[----:B------:R-:W2:Y:S01]  /*0680*/  LDC.64 R22, c[0x0][0x390] ;  /* 0x0000e400ff167b82 */ /* 0x000ea20000000a00 */
[C---:B0-----:R-:W-:Y:S01]  /*0690*/  ISETP.GE.AND P0, PT, R11.reuse, UR5, PT ;  /* 0x000000050b007c0c */ /* 0x041fe2000bf06270 */
[----:B------:R-:W-:Y:S01]  /*06a0*/  IMAD R5, R0, UR5, R11 ;  /* 0x0000000500057c24 */ /* 0x000fe2000f8e020b */
[C---:B------:R-:W-:Y:S02]  /*06b0*/  ISETP.GE.AND P1, PT, R4.reuse, UR5, PT ;  /* 0x0000000504007c0c */ /* 0x040fe4000bf26270 */
[C---:B------:R-:W-:Y:S02]  /*06c0*/  ISETP.LT.OR P0, PT, R11.reuse, RZ, P0 ;  /* 0x000000ff0b00720c */ /* 0x040fe40000701670 */
[----:B------:R-:W-:Y:S01]  /*06d0*/  ISETP.LT.OR P1, PT, R4, RZ, P1 ;  /* 0x000000ff0400720c */ /* 0x000fe20000f21670 */
[----:B------:R-:W-:-:S02]  /*06e0*/  VIADD R4, R11, 0x2 ;  /* 0x000000020b047836 */ /* 0x000fc40000000000 */
[----:B-1----:R-:W-:-:S03]  /*06f0*/  IMAD.WIDE R20, R5, 0x8, R20 ;  /* 0x0000000805147825 */ /* 0x002fc600078e0214 */
[----:B------:R-:W-:Y:S01]  /*0700*/  ISETP.GE.AND P2, PT, R4, UR5, PT ;  /* 0x0000000504007c0c */ /* 0x000fe2000bf46270 */
[----:B--2---:R-:W-:-:S03]  /*0710*/  IMAD.WIDE R22, R9, 0x8, R22 ;  /* 0x0000000809167825 */ /* 0x004fc600078e0216 */
[----:B------:R-:W-:Y:S01]  /*0720*/  ISETP.LT.OR P2, PT, R4, RZ, P2 ;  /* 0x000000ff0400720c */ /* 0x000fe20001741670 */
[----:B------:R-:W2:Y:S01]  /*0730*/  @!P0 LDG.E.64 R14, desc[UR8][R20.64] ;  /* 0x00000008140e8981 */ /* 0x000ea2000c1e1b00 */
[----:B------:R-:W-:-:S03]  /*0740*/  VIADD R4, R11, 0x3 ;  /* 0x000000030b047836 */ /* 0x000fc60000000000 */
[----:B------:R-:W2:Y:S02]  /*0750*/  @!P0 LDG.E.64 R16, desc[UR8][R22.64] ;  /* 0x0000000816108981 */ /* 0x000ea4000c1e1b00 */
[C---:B------:R-:W-:Y:S02]  /*0760*/  ISETP.GE.AND P4, PT, R4.reuse, UR5, PT ;  /* 0x0000000504007c0c */ /* 0x040fe4000bf86270 */
[----:B------:R-:W3:Y:S04]  /*0770*/  @!P1 LDG.E.64 R10, desc[UR8][R20.64+0x8] ;  /* 0x00000808140a9981 */ /* 0x000ee8000c1e1b00 */
[----:B------:R-:W3:Y:S01]  /*0780*/  @!P1 LDG.E.64 R12, desc[UR8][R22.64+-0x8] ;  /* 0xfffff808160c9981 */ /* 0x000ee2000c1e1b00 */
[----:B------:R-:W-:-:S03]  /*0790*/  ISETP.LT.OR P4, PT, R4, RZ, P4 ;  /* 0x000000ff0400720c */ /* 0x000fc60002781670 */
[----:B------:R-:W4:Y:S04]  /*07a0*/  @!P2 LDG.E.64 R4, desc[UR8][R20.64+0x10] ;  /* 0x000010081404a981 */ /* 0x000f28000c1e1b00 */
[----:B------:R-:W4:Y:S06]  /*07b0*/  @!P2 LDG.E.64 R8, desc[UR8][R22.64+-0x10] ;  /* 0xfffff0081608a981 */ /* 0x000f2c000c1e1b00 */
[----:B------:R-:W5:Y:S04]  /*07c0*/  @!P4 LDG.E.64 R24, desc[UR8][R20.64+0x18] ;  /* 0x000018081418c981 */ /* 0x000f68000c1e1b00 */
[----:B------:R-:W5:Y:S01]  /*07d0*/  @!P4 LDG.E.64 R26, desc[UR8][R22.64+-0x18] ;  /* 0xffffe808161ac981 */ /* 0x000f62000c1e1b00 */
[----:B------:R-:W-:Y:S01]  /*07e0*/  UIADD3 UR4, UPT, UPT, UR4, 0x4, URZ ;  /* 0x0000000404047890 */ /* 0x000fe2000fffe0ff */
[----:B--2---:R-:W-:-:S08]  /*07f0*/  @!P0 DFMA R6, R14, R16, R6 ;  /* 0x000000100e06822b */ /* 0x004fd00000000006 */
[----:B---3--:R-:W-:-:S08]  /*0800*/  @!P1 DFMA R6, R10, R12, R6 ;  /* 0x0000000c0a06922b */ /* 0x008fd00000000006 */
[----:B----4-:R-:W-:-:S08]  /*0810*/  @!P2 DFMA R6, R4, R8, R6 ;  /* 0x000000080406a22b */ /* 0x010fd00000000006 */
[----:B-----5:R-:W-:-:S11]  /*0820*/  @!P4 DFMA R6, R24, R26, R6 ;  /* 0x0000001a1806c22b */ /* 0x020fd60000000006 */
.L_x_10:
[----:B------:R-:W-:Y:S05]  /*0830*/  @P3 BRA `(.L_x_11) ;  /* 0x0000000000503947 */ /* 0x000fea0003800000 */
[----:B------:R-:W0:Y:S01]  /*0840*/  LDCU UR5, c[0x0][0x398] ;  /* 0x00007300ff0577ac */ /* 0x000e220008000800 */
[----:B------:R-:W1:Y:S01]  /*0850*/  LDC.64 R14, c[0x0][0x388] ;  /* 0x0000e200ff0e7b82 */ /* 0x000e620000000a00 */
[----:B------:R-:W-:Y:S02]  /*0860*/  VIADD R9, R3, UR4 ;  /* 0x0000000403097c36 */ /* 0x000fe40008000000 */
[----:B------:R-:W-:-:S03]  /*0870*/  VIADD R17, R18, -UR4 ;  /* 0x8000000412117c36 */ /* 0x000fc60008000000 */
[C---:B------:R-:W-:Y:S02]  /*0880*/  IADD3 R8, PT, PT, R9.reuse, 0x1, RZ ;  /* 0x0000000109087810 */ /* 0x040fe40007ffe0ff */
[----:B------:R-:W2:Y:S01]  /*0890*/  LDC.64 R4, c[0x0][0x390] ;  /* 0x0000e400ff047b82 */ /* 0x000ea20000000a00 */
[C---:B0-----:R-:W-:Y:S02]  /*08a0*/  ISETP.GE.AND P0, PT, R9.reuse, UR5, PT ;  /* 0x0000000509007c0c */ /* 0x041fe4000bf06270 */
[----:B------:R-:W-:Y:S02]  /*08b0*/  ISETP.GE.AND P1, PT, R8, UR5, PT ;  /* 0x0000000508007c0c */ /* 0x000fe4000bf26270 */
[----:B------:R-:W-:Y:S01]  /*08c0*/  ISETP.LT.OR P0, PT, R9, RZ, P0 ;  /* 0x000000ff0900720c */ /* 0x000fe20000701670 */
[----:B------:R-:W-:Y:S01]  /*08d0*/  IMAD R9, R0, UR5, R9 ;  /* 0x0000000500097c24 */ /* 0x000fe2000f8e0209 */
[----:B------:R-:W-:-:S03]  /*08e0*/  ISETP.LT.OR P1, PT, R8, RZ, P1 ;  /* 0x000000ff0800720c */ /* 0x000fc60000f21670 */
[----:B-1----:R-:W-:-:S04]  /*08f0*/  IMAD.WIDE R14, R9, 0x8, R14 ;  /* 0x00000008090e7825 */ /* 0x002fc800078e020e */
[----:B--2---:R-:W-:-:S04]  /*0900*/  IMAD.WIDE R16, R17, 0x8, R4 ;  /* 0x0000000811107825 */ /* 0x004fc800078e0204 */
[----:B------:R-:W2:Y:S04]  /*0910*/  @!P0 LDG.E.64 R4, desc[UR8][R14.64] ;  /* 0x000000080e048981 */ /* 0x000ea8000c1e1b00 */
[----:B------:R-:W2:Y:S04]  /*0920*/  @!P0 LDG.E.64 R8, desc[UR8][R16.64] ;  /* 0x0000000810088981 */ /* 0x000ea8000c1e1b00 */
[----:B------:R-:W3:Y:S04]  /*0930*/  @!P1 LDG.E.64 R10, desc[UR8][R14.64+0x8] ;  /* 0x000008080e0a9981 */ /* 0x000ee8000c1e1b00 */
[----:B------:R-:W3:Y:S01]  /*0940*/  @!P1 LDG.E.64 R12, desc[UR8][R16.64+-0x8] ;  /* 0xfffff808100c9981 */ /* 0x000ee2000c1e1b00 */
[----:B------:R-:W-:Y:S01]  /*0950*/  UIADD3 UR4, UPT, UPT, UR4, 0x2, URZ ;  /* 0x0000000204047890 */ /* 0x000fe2000fffe0ff */
[----:B--2---:R-:W-:-:S08]  /*0960*/  @!P0 DFMA R6, R4, R8, R6 ;  /* 0x000000080406822b */ /* 0x004fd00000000006 */
[----:B---3--:R-:W-:-:S11]  /*0970*/  @!P1 DFMA R6, R10, R12, R6 ;  /* 0x0000000c0a06922b */ /* 0x008fd60000000006 */
.L_x_11:
[----:B------:R-:W-:Y:S01]  /*0980*/  VIADD R11, R3, UR4 ;  /* 0x00000004030b7c36 */ /* 0x000fe20008000000 */
[----:B------:R-:W-:Y:S04]  /*0990*/  BSSY.RECONVERGENT B0, `(.L_x_7) ;  /* 0x000000d000007945 */ /* 0x000fe80003800200 */
[----:B------:R-:W-:-:S04]  /*09a0*/  ISETP.GE.AND P0, PT, R11, UR6, PT ;  /* 0x000000060b007c0c */ /* 0x000fc8000bf06270 */
[----:B------:R-:W-:-:S13]  /*09b0*/  ISETP.LT.OR P0, PT, R11, RZ, P0 ;  /* 0x000000ff0b00720c */ /* 0x000fda0000701670 */
[----:B------:R-:W-:Y:S05]  /*09c0*/  @P0 BRA `(.L_x_12) ;  /* 0x0000000000240947 */ /* 0x000fea0003800000 */
[----:B------:R-:W0:Y:S01]  /*09d0*/  LDC.64 R4, c[0x0][0x388] ;  /* 0x0000e200ff047b82 */ /* 0x000e220000000a00 */
[----:B------:R-:W-:Y:S02]  /*09e0*/  IMAD R11, R0, UR6, R11 ;  /* 0x00000006000b7c24 */ /* 0x000fe4000f8e020b */
[----:B------:R-:W-:-:S05]  /*09f0*/  VIADD R13, R18, -UR4 ;  /* 0x80000004120d7c36 */ /* 0x000fca0008000000 */
[----:B------:R-:W1:Y:S01]  /*0a00*/  LDC.64 R8, c[0x0][0x390] ;  /* 0x0000e400ff087b82 */ /* 0x000e620000000a00 */
[----:B0-----:R-:W-:-:S06]  /*0a10*/  IMAD.WIDE R4, R11, 0x8, R4 ;  /* 0x000000080b047825 */ /* 0x001fcc00078e0204 */
[----:B------:R-:W2:Y:S01]  /*0a20*/  LDG.E.64 R4, desc[UR8][R4.64] ;  /* 0x0000000804047981 */ /* 0x000ea2000c1e1b00 */
[----:B-1----:R-:W-:-:S06]  /*0a30*/  IMAD.WIDE R8, R13, 0x8, R8 ;  /* 0x000000080d087825 */ /* 0x002fcc00078e0208 */
[----:B------:R-:W2:Y:S02]  /*0a40*/  LDG.E.64 R8, desc[UR8][R8.64] ;  /* 0x0000000808087981 */ /* 0x000ea4000c1e1b00 */
[----:B--2---:R-:W-:-:S11]  /*0a50*/  DFMA R6, R4, R8, R6 ;  /* 0x000000080406722b */ /* 0x004fd60000000006 */
.L_x_12:
[----:B------:R-:W-:Y:S05]  /*0a60*/  BSYNC.RECONVERGENT B0 ;  /* 0x0000000000007941 */ /* 0x000fea0003800200 */
.L_x_7:
[----:B------:R-:W0:Y:S01]  /*0a70*/  LDC.64 R4, c[0x0][0x380] ;  /* 0x0000e000ff047b82 */ /* 0x000e220000000a00 */
[----:B------:R-:W-:-:S04]  /*0a80*/  IMAD.IADD R3, R3, 0x1, R2 ;  /* 0x0000000103037824 */ /* 0x000fc800078e0202 */
[----:B0-----:R-:W-:-:S05]  /*0a90*/  IMAD.WIDE R2, R3, 0x8, R4 ;  /* 0x0000000803027825 */ /* 0x001fca00078e0204 */
[----:B------:R-:W-:Y:S01]  /*0aa0*/  STG.E.64 desc[UR8][R2.64], R6 ;  /* 0x0000000602007986 */ /* 0x000fe2000c101b08 */
[----:B------:R-:W-:Y:S05]  /*0ab0*/  EXIT ;  /* 0x000000000000794d */ /* 0x000fea0003800000 */
.L_x_13:
        /* <DEDUP_REMOVED lines=12> */
.L_x_15:


//--------------------- .nv.shared.reserved.0     --------------------------
	.section	.nv.shared.reserved.0,"aw",@nobits
	.weak		__nv_reservedSMEM_offset_0_alias
	.size		__nv_reservedSMEM_offset_0_alias, 0, 64
	.other		__nv_reservedSMEM_offset_0_alias,@"STO_CUDA_RESERVED_SHARED STV_DEFAULT"
__nv_reservedSMEM_offset_0_alias:
	.zero		0
	.zero		64


//--------------------- .nv.constant0._Z6ColGPUPdS_S_iii --------------------------
	.section	.nv.constant0._Z6ColGPUPdS_S_iii,"a",@progbits
	.sectionflags	@""
	.align	4
.nv.constant0._Z6ColGPUPdS_S_iii:
	.zero		932


//--------------------- .nv.constant0._Z6RowGPUPdS_S_iii --------------------------
	.section	.nv.constant0._Z6RowGPUPdS_S_iii,"a",@progbits
	.sectionflags	@""
	.align	4
.nv.constant0._Z6RowGPUPdS_S_iii:
	.zero		932


//--------------------- SYMBOLS --------------------------

	.type		.nv.reservedSmem.offset0,@object
	.size		.nv.reservedSmem.offset0,0x4
